# CuTe-DSL kernel — source=cudnn_frontend_dsl family=gemm_swiglu
# config = {"ab_dtype": "BFloat16", "c_dtype": "BFloat16", "mma_mn": [128, 128], "cluster_mn": [1, 2]}


// ===== COMPILED SASS (sm_100a) =====

	.target	sm_100a

	.elftype	@"ET_EXEC"


//--------------------- .note.nv.tkinfo           --------------------------
	.section	.note.nv.tkinfo,"",@"SHT_NOTE"
	.sectionflags	@"SHF_NOTE_NV_TKINFO"
	.tkinfo
        /*0018*/ 	.word	0x00000081
        /*0030*/ 	.string	""
        /*0030*/ 	.string	"ptxas"
        /*0030*/ 	.string	"Cuda compilation tools, release 12.9, V12.9.83"
        /*0030*/ 	.string	"Build system must define TOOLS_VERSION_EXTENDED"
        /*0030*/ 	.string	"-O 3 -arch sm_100a "



//--------------------- .note.nv.cuver            --------------------------
	.section	.note.nv.cuver,"",@"SHT_NOTE"
	.sectionflags	@"SHF_NOTE_NV_CUVER"
        /*0018*/ 	.short	0x0001
        /*001a*/ 	.short	0x0064
        /*001c*/ 	.short	0x0001
        /*001e*/ 	.short	0x0000
        /*0020*/ 	.short	0x0001
        /*0022*/ 	.short	0x0000


//--------------------- .nv.info                  --------------------------
	.section	.nv.info,"",@"SHT_CUDA_INFO"
	.align	4


	//----- nvinfo : EIATTR_REGCOUNT
	.align		4
        /*0000*/ 	.byte	0x04, 0x2f
        /*0002*/ 	.short	(.L_4 - .L_3)
	.align		4
.L_3:
        /*0004*/ 	.word	index@(kernel_cutlass_kernel_cudnngemm_swigludense_gemm_persistent_swigluPersistentDenseGemmKernel_object_at__TiledMMA_ThrLayoutVMNK11110000_PermutationMNK____MMAAtom_ThrID10_ShapeMNK12812816_TV_0)
        /*0008*/ 	.word	0x00000060


	//----- nvinfo : EIATTR_FRAME_SIZE
	.align		4
.L_4:
        /*000c*/ 	.byte	0x04, 0x11
        /*000e*/ 	.short	(.L_6 - .L_5)
	.align		4
.L_5:
        /*0010*/ 	.word	index@($__internal_2_$__cuda_sm10x_tcgen05_guardrail_trap_unallocated_columns_being_dealloced)
        /*0014*/ 	.word	0x00000000


	//----- nvinfo : EIATTR_FRAME_SIZE
	.align		4
.L_6:
        /*0018*/ 	.byte	0x04, 0x11
        /*001a*/ 	.short	(.L_8 - .L_7)
	.align		4
.L_7:
        /*001c*/ 	.word	index@($__internal_1_$__cuda_sm10x_tcgen05_guardrail_trap_phase_invalid_during_alloc)
        /*0020*/ 	.word	0x00000000


	//----- nvinfo : EIATTR_FRAME_SIZE
	.align		4
.L_8:
        /*0024*/ 	.byte	0x04, 0x11
        /*0026*/ 	.short	(.L_10 - .L_9)
	.align		4
.L_9:
        /*0028*/ 	.word	index@($__internal_0_$__cuda_sm10x_tcgen05_guardrail_trap_col_being_dealloced_not_returned_by_alloc)
        /*002c*/ 	.word	0x00000000


	//----- nvinfo : EIATTR_FRAME_SIZE
	.align		4
.L_10:
        /*0030*/ 	.byte	0x04, 0x11
        /*0032*/ 	.short	(.L_12 - .L_11)
	.align		4
.L_11:
        /*0034*/ 	.word	index@(kernel_cutlass_kernel_cudnngemm_swigludense_gemm_persistent_swigluPersistentDenseGemmKernel_object_at__TiledMMA_ThrLayoutVMNK11110000_PermutationMNK____MMAAtom_ThrID10_ShapeMNK12812816_TV_0)
        /*0038*/ 	.word	0x00000000


	//----- nvinfo : EIATTR_MIN_STACK_SIZE
	.align		4
.L_12:
        /*003c*/ 	.byte	0x04, 0x12
        /*003e*/ 	.short	(.L_14 - .L_13)
	.align		4
.L_13:
        /*0040*/ 	.word	index@(kernel_cutlass_kernel_cudnngemm_swigludense_gemm_persistent_swigluPersistentDenseGemmKernel_object_at__TiledMMA_ThrLayoutVMNK11110000_PermutationMNK____MMAAtom_ThrID10_ShapeMNK12812816_TV_0)
        /*0044*/ 	.word	0x00000000
.L_14:


//--------------------- .nv.info.kernel_cutlass_kernel_cudnngemm_swigludense_gemm_persistent_swigluPersistentDenseGemmKernel_object_at__TiledMMA_ThrLayoutVMNK11110000_PermutationMNK____MMAAtom_ThrID10_ShapeMNK12812816_TV_0 --------------------------
	.section	.nv.info.kernel_cutlass_kernel_cudnngemm_swigludense_gemm_persistent_swigluPersistentDenseGemmKernel_object_at__TiledMMA_ThrLayoutVMNK11110000_PermutationMNK____MMAAtom_ThrID10_ShapeMNK12812816_TV_0,"",@"SHT_CUDA_INFO"
	.sectionflags	@""
	.align	4


	//----- nvinfo : EIATTR_CUDA_API_VERSION
	.align		4
        /*0000*/ 	.byte	0x04, 0x37
        /*0002*/ 	.short	(.L_16 - .L_15)
.L_15:
        /*0004*/ 	.word	0x00000081


	//----- nvinfo : EIATTR_KPARAM_INFO
	.align		4
.L_16:
        /*0008*/ 	.byte	0x04, 0x17
        /*000a*/ 	.short	(.L_18 - .L_17)
.L_17:
        /*000c*/ 	.word	0x00000000
        /*0010*/ 	.short	0x0008
        /*0012*/ 	.short	0x0264
        /*0014*/ 	.byte	0x00, 0xf0, 0x11, 0x00


	//----- nvinfo : EIATTR_KPARAM_INFO
	.align		4
.L_18:
        /*0018*/ 	.byte	0x04, 0x17
        /*001a*/ 	.short	(.L_20 - .L_19)
.L_19:
        /*001c*/ 	.word	0x00000000
        /*0020*/ 	.short	0x0007
        /*0022*/ 	.short	0x0258
        /*0024*/ 	.byte	0x00, 0xf0, 0x31, 0x00


	//----- nvinfo : EIATTR_KPARAM_INFO
	.align		4
.L_20:
        /*0028*/ 	.byte	0x04, 0x17
        /*002a*/ 	.short	(.L_22 - .L_21)
.L_21:
        /*002c*/ 	.word	0x00000000
        /*0030*/ 	.short	0x0006
        /*0032*/ 	.short	0x024c
        /*0034*/ 	.byte	0x00, 0xf0, 0x31, 0x00


	//----- nvinfo : EIATTR_KPARAM_INFO
	.align		4
.L_22:
        /*0038*/ 	.byte	0x04, 0x17
        /*003a*/ 	.short	(.L_24 - .L_23)
.L_23:
        /*003c*/ 	.word	0x00000000
        /*0040*/ 	.short	0x0005
        /*0042*/ 	.short	0x0240
        /*0044*/ 	.byte	0x00, 0xf0, 0x31, 0x00


	//----- nvinfo : EIATTR_KPARAM_INFO
	.align		4
.L_24:
        /*0048*/ 	.byte	0x04, 0x17
        /*004a*/ 	.short	(.L_26 - .L_25)
.L_25:
        /*004c*/ 	.word	0x00000000
        /*0050*/ 	.short	0x0004
        /*0052*/ 	.short	0x01c0
        /*0054*/ 	.byte	0x00, 0xf0, 0x01, 0x02


	//----- nvinfo : EIATTR_KPARAM_INFO
	.align		4
.L_26:
        /*0058*/ 	.byte	0x04, 0x17
        /*005a*/ 	.short	(.L_28 - .L_27)
.L_27:
        /*005c*/ 	.word	0x00000000
        /*0060*/ 	.short	0x0003
        /*0062*/ 	.short	0x0140
        /*0064*/ 	.byte	0x00, 0xf0, 0x01, 0x02


	//----- nvinfo : EIATTR_KPARAM_INFO
	.align		4
.L_28:
        /*0068*/ 	.byte	0x04, 0x17
        /*006a*/ 	.short	(.L_30 - .L_29)
.L_29:
        /*006c*/ 	.word	0x00000000
        /*0070*/ 	.short	0x0002
        /*0072*/ 	.short	0x00c0
        /*0074*/ 	.byte	0x00, 0xf0, 0x01, 0x02


	//----- nvinfo : EIATTR_KPARAM_INFO
	.align		4
.L_30:
        /*0078*/ 	.byte	0x04, 0x17
        /*007a*/ 	.short	(.L_32 - .L_31)
.L_31:
        /*007c*/ 	.word	0x00000000
        /*0080*/ 	.short	0x0001
        /*0082*/ 	.short	0x0040
        /*0084*/ 	.byte	0x00, 0xf0, 0x01, 0x02


	//----- nvinfo : EIATTR_KPARAM_INFO
	.align		4
.L_32:
        /*0088*/ 	.byte	0x04, 0x17
        /*008a*/ 	.short	(.L_34 - .L_33)
.L_33:
        /*008c*/ 	.word	0x00000000
        /*0090*/ 	.short	0x0000
        /*0092*/ 	.short	0x0000
        /*0094*/ 	.byte	0x00, 0xf0, 0x0d, 0x00


	//----- nvinfo : EIATTR_AT_ENTRY_FRAGMENTS
	.align		4
.L_34:
        /*0098*/ 	.byte	0x04, 0x4f
        /*009a*/ 	.short	(.L_36 - .L_35)


	//   ....[0]....
.L_35:
        /*009c*/ 	.word	0x00000004


	//----- nvinfo : EIATTR_RESERVED_SMEM_USED
	.align		4
.L_36:
        /*00a0*/ 	.byte	0x01, 0x41
	.zero		2


	//----- nvinfo : EIATTR_SPARSE_MMA_MASK
	.align		4
        /*00a4*/ 	.byte	0x03, 0x50
        /*00a6*/ 	.short	0x0000


	//----- nvinfo : EIATTR_TCGEN05_1CTA_USED
	.align		4
        /*00a8*/ 	.byte	0x01, 0x51
	.zero		2


	//----- nvinfo : EIATTR_MAXREG_COUNT
	.align		4
        /*00ac*/ 	.byte	0x03, 0x1b
        /*00ae*/ 	.short	0x00ff


	//----- nvinfo : EIATTR_NUM_BARRIERS
	.align		4
        /*00b0*/ 	.byte	0x02, 0x4c
        /*00b2*/ 	.byte	0x03
	.zero		1


	//----- nvinfo : EIATTR_INT_WARP_WIDE_INSTR_OFFSETS
	.align		4
        /*00b4*/ 	.byte	0x04, 0x31
        /*00b6*/ 	.short	(.L_38 - .L_37)


	//   ....[0]....
.L_37:
        /*00b8*/ 	.word	0x00003e70


	//   ....[1]....
        /*00bc*/ 	.word	0x00003ea0


	//----- nvinfo : EIATTR_COOP_GROUP_MASK_REGIDS
	.align		4
.L_38:
        /*00c0*/ 	.byte	0x04, 0x29
        /*00c2*/ 	.short	(.L_40 - .L_39)


	//   ....[0]....
.L_39:
        /*00c4*/ 	.word	0xffffffff


	//   ....[1]....
        /*00c8*/ 	.word	0xffffffff


	//   ....[2]....
        /*00cc*/ 	.word	0xffffffff


	//   ....[3]....
        /*00d0*/ 	.word	0xffffffff


	//   ....[4]....
        /*00d4*/ 	.word	0xffffffff


	//   ....[5]....
        /*00d8*/ 	.word	0xffffffff


	//   ....[6]....
        /*00dc*/ 	.word	0xffffffff


	//----- nvinfo : EIATTR_COOP_GROUP_INSTR_OFFSETS
	.align		4
.L_40:
        /*00e0*/ 	.byte	0x04, 0x28
        /*00e2*/ 	.short	(.L_42 - .L_41)


	//   ....[0]....
.L_41:
        /*00e4*/ 	.word	0x000003e0


	//   ....[1]....
        /*00e8*/ 	.word	0x00000590


	//   ....[2]....
        /*00ec*/ 	.word	0x00000630


	//   ....[3]....
        /*00f0*/ 	.word	0x00001900


	//   ....[4]....
        /*00f4*/ 	.word	0x00001bc0


	//   ....[5]....
        /*00f8*/ 	.word	0x00003cf0


	//   ....[6]....
        /*00fc*/ 	.word	0x00003f50


	//----- nvinfo : EIATTR_VRC_CTA_INIT_COUNT
	.align		4
.L_42:
        /*0100*/ 	.byte	0x02, 0x4a
        /*0102*/ 	.byte	0x80
	.zero		1


	//----- nvinfo : EIATTR_MBARRIER_INSTR_OFFSETS
	.align		4
        /*0104*/ 	.byte	0x04, 0x39
        /*0106*/ 	.short	(.L_44 - .L_43)


	//   ....[0]....
.L_43:
        /*0108*/ 	.word	0x000002f0
        /*010c*/ 	.word	0x000000ff
        /*0110*/ 	.word	0x00000000
        /*0114*/ 	.short	0x0100
        /*0116*/ 	.byte	0x05
	.zero		1


	//   ....[1]....
        /*0118*/ 	.word	0x00000300
        /*011c*/ 	.word	0x000000ff
        /*0120*/ 	.word	0x00000008
        /*0124*/ 	.short	0x0100
        /*0126*/ 	.byte	0x05
	.zero		1


	//   ....[2]....
        /*0128*/ 	.word	0x00000310
        /*012c*/ 	.word	0x000000ff
        /*0130*/ 	.word	0x00000010
        /*0134*/ 	.short	0x0100
        /*0136*/ 	.byte	0x05
	.zero		1


	//   ....[3]....
        /*0138*/ 	.word	0x00000320
        /*013c*/ 	.word	0x000000ff
        /*0140*/ 	.word	0x00000018
        /*0144*/ 	.short	0x0100
        /*0146*/ 	.byte	0x05
	.zero		1


	//   ....[4]....
        /*0148*/ 	.word	0x00000330
        /*014c*/ 	.word	0x000000ff
        /*0150*/ 	.word	0x00000020
        /*0154*/ 	.short	0x0100
        /*0156*/ 	.byte	0x05
	.zero		1


	//   ....[5]....
        /*0158*/ 	.word	0x00000340
        /*015c*/ 	.word	0x000000ff
        /*0160*/ 	.word	0x00000028
        /*0164*/ 	.short	0x0100
        /*0166*/ 	.byte	0x05
	.zero		1


	//   ....[6]....
        /*0168*/ 	.word	0x00000350
        /*016c*/ 	.word	0x000000ff
        /*0170*/ 	.word	0x00000030
        /*0174*/ 	.short	0x0100
        /*0176*/ 	.byte	0x05
	.zero		1


	//   ....[7]....
        /*0178*/ 	.word	0x00000360
        /*017c*/ 	.word	0x000000ff
        /*0180*/ 	.word	0x00000038
        /*0184*/ 	.short	0x0100
        /*0186*/ 	.byte	0x05
	.zero		1


	//   ....[8]....
        /*0188*/ 	.word	0x00000370
        /*018c*/ 	.word	0x000000ff
        /*0190*/ 	.word	0x00000040
        /*0194*/ 	.short	0x0100
        /*0196*/ 	.byte	0x05
	.zero		1


	//   ....[9]....
        /*0198*/ 	.word	0x00000380
        /*019c*/ 	.word	0x000000ff
        /*01a0*/ 	.word	0x00000048
        /*01a4*/ 	.short	0x0100
        /*01a6*/ 	.byte	0x05
	.zero		1


	//   ....[10]....
        /*01a8*/ 	.word	0x00000500
        /*01ac*/ 	.word	0x000000ff
        /*01b0*/ 	.word	0x00000050
        /*01b4*/ 	.short	0x0100
        /*01b6*/ 	.byte	0x06
	.zero		1


	//   ....[11]....
        /*01b8*/ 	.word	0x00000510
        /*01bc*/ 	.word	0x000000ff
        /*01c0*/ 	.word	0x00000058
        /*01c4*/ 	.short	0x0100
        /*01c6*/ 	.byte	0x06
	.zero		1


	//   ....[12]....
        /*01c8*/ 	.word	0x00000520
        /*01cc*/ 	.word	0x000000ff
        /*01d0*/ 	.word	0x00000060
        /*01d4*/ 	.short	0x0100
        /*01d6*/ 	.byte	0x06
	.zero		1


	//   ....[13]....
        /*01d8*/ 	.word	0x00000530
        /*01dc*/ 	.word	0x000000ff
        /*01e0*/ 	.word	0x00000068
        /*01e4*/ 	.short	0x0100
        /*01e6*/ 	.byte	0x06
	.zero		1


	//   ....[14]....
        /*01e8*/ 	.word	0x00000a60
        /*01ec*/ 	.word	0x000000ff
        /*01f0*/ 	.word	0x00000028
        /*01f4*/ 	.short	0x010a
        /*01f6*/ 	.byte	0x05
	.zero		1


	//   ....[15]....
        /*01f8*/ 	.word	0x00000b90
        /*01fc*/ 	.word	0x000000ff
        /*0200*/ 	.word	0x00000028
        /*0204*/ 	.short	0x010a
        /*0206*/ 	.byte	0x09
	.zero		1


	//   ....[16]....
        /*0208*/ 	.word	0x00000cc0
        /*020c*/ 	.word	0x000000ff
        /*0210*/ 	.word	0x00000028
        /*0214*/ 	.short	0x010a
        /*0216*/ 	.byte	0x20
	.zero		1


	//   ....[17]....
        /*0218*/ 	.word	0x00001000
        /*021c*/ 	.word	0x000000ff
        /*0220*/ 	.word	0x00000028
        /*0224*/ 	.short	0x010a
        /*0226*/ 	.byte	0x04
	.zero		1


	//   ....[18]....
        /*0228*/ 	.word	0x000013a0
        /*022c*/ 	.word	0x000000ff
        /*0230*/ 	.word	0x00000000
        /*0234*/ 	.short	0x010a
        /*0236*/ 	.byte	0x06
	.zero		1


	//   ....[19]....
        /*0238*/ 	.word	0x000013c0
        /*023c*/ 	.word	0x000000ff
        /*0240*/ 	.word	0x00000060
        /*0244*/ 	.short	0x010a
        /*0246*/ 	.byte	0x07
	.zero		1


	//   ....[20]....
        /*0248*/ 	.word	0x00001570
        /*024c*/ 	.word	0x000000ff
        /*0250*/ 	.word	0x00000000
        /*0254*/ 	.short	0x010a
        /*0256*/ 	.byte	0x05
	.zero		1


	//   ....[21]....
        /*0258*/ 	.word	0x000016e0
        /*025c*/ 	.word	0x000000ff
        /*0260*/ 	.word	0x00000000
        /*0264*/ 	.short	0x010a
        /*0266*/ 	.byte	0x0b
	.zero		1


	//   ....[22]....
        /*0268*/ 	.word	0x00001880
        /*026c*/ 	.word	0x00000000
        /*0270*/ 	.word	0x00000060
        /*0274*/ 	.short	0x010a
        /*0276*/ 	.byte	0xff
	.zero		1


	//   ....[23]....
        /*0278*/ 	.word	0x00002160
        /*027c*/ 	.word	0x000000ff
        /*0280*/ 	.word	0x00000050
        /*0284*/ 	.short	0x010a
        /*0286*/ 	.byte	0x16
	.zero		1


	//   ....[24]....
        /*0288*/ 	.word	0x00003a70
        /*028c*/ 	.word	0x000000ff
        /*0290*/ 	.word	0x00000060
        /*0294*/ 	.short	0x0101
        /*0296*/ 	.byte	0x16
	.zero		1


	//   ....[25]....
        /*0298*/ 	.word	0x00003fb0
        /*029c*/ 	.word	0x00000000
        /*02a0*/ 	.word	0x00000028
        /*02a4*/ 	.short	0x010a
        /*02a6*/ 	.byte	0xff
	.zero		1


	//   ....[26]....
        /*02a8*/ 	.word	0x00004030
        /*02ac*/ 	.word	0x00000000
        /*02b0*/ 	.word	0x00000028
        /*02b4*/ 	.short	0x010a
        /*02b6*/ 	.byte	0xff
	.zero		1


	//   ....[27]....
        /*02b8*/ 	.word	0x000040b0
        /*02bc*/ 	.word	0x00000000
        /*02c0*/ 	.word	0x00000060
        /*02c4*/ 	.short	0x010a
        /*02c6*/ 	.byte	0xff
	.zero		1


	//   ....[28]....
        /*02c8*/ 	.word	0x00004130
        /*02cc*/ 	.word	0x00000000
        /*02d0*/ 	.word	0x00000000
        /*02d4*/ 	.short	0x010a
        /*02d6*/ 	.byte	0xff
	.zero		1


	//   ....[29]....
        /*02d8*/ 	.word	0x00004190
        /*02dc*/ 	.word	0x00000000
        /*02e0*/ 	.word	0x00000060
        /*02e4*/ 	.short	0x010a
        /*02e6*/ 	.byte	0xff
	.zero		1


	//   ....[30]....
        /*02e8*/ 	.word	0x00004200
        /*02ec*/ 	.word	0x00000004
        /*02f0*/ 	.word	0x00000050
        /*02f4*/ 	.short	0x010a
        /*02f6*/ 	.byte	0xff
	.zero		1


	//----- nvinfo : EIATTR_NUM_MBARRIERS
	.align		4
.L_44:
        /*02f8*/ 	.byte	0x03, 0x38
        /*02fa*/ 	.short	0x000e


	//----- nvinfo : EIATTR_EXIT_INSTR_OFFSETS
	.align		4
        /*02fc*/ 	.byte	0x04, 0x1c
        /*02fe*/ 	.short	(.L_46 - .L_45)


	//   ....[0]....
.L_45:
        /*0300*/ 	.word	0x000018c0


	//   ....[1]....
        /*0304*/ 	.word	0x00003f70


	//----- nvinfo : EIATTR_REQNTID
	.align		4
.L_46:
        /*0308*/ 	.byte	0x04, 0x10
        /*030a*/ 	.short	(.L_48 - .L_47)
.L_47:
        /*030c*/ 	.word	0x000000c0
        /*0310*/ 	.word	0x00000001
        /*0314*/ 	.word	0x00000001


	//----- nvinfo : EIATTR_CRS_STACK_SIZE
	.align		4
.L_48:
        /*0318*/ 	.byte	0x04, 0x1e
        /*031a*/ 	.short	(.L_50 - .L_49)
.L_49:
        /*031c*/ 	.word	0x00000000


	//----- nvinfo : EIATTR_CBANK_PARAM_SIZE
	.align		4
.L_50:
        /*0320*/ 	.byte	0x03, 0x19
        /*0322*/ 	.short	0x0268


	//----- nvinfo : EIATTR_PARAM_CBANK
	.align		4
        /*0324*/ 	.byte	0x04, 0x0a
        /*0326*/ 	.short	(.L_52 - .L_51)
	.align		4
.L_51:
        /*0328*/ 	.word	index@(.nv.constant0.kernel_cutlass_kernel_cudnngemm_swigludense_gemm_persistent_swigluPersistentDenseGemmKernel_object_at__TiledMMA_ThrLayoutVMNK11110000_PermutationMNK____MMAAtom_ThrID10_ShapeMNK12812816_TV_0)
        /*032c*/ 	.short	0x0380
        /*032e*/ 	.short	0x0268


	//----- nvinfo : EIATTR_SW_WAR
	.align		4
.L_52:
        /*0330*/ 	.byte	0x04, 0x36
        /*0332*/ 	.short	(.L_54 - .L_53)
.L_53:
        /*0334*/ 	.word	0x00000008
.L_54:


//--------------------- .nv.compat                --------------------------
	.section	.nv.compat,"",@"SHT_CUDA_COMPAT_INFO"
	.align	4
        /*0000*/ 	.byte	0x02, 0x02, 0x02, 0x00, 0x02, 0x05, 0x05, 0x00, 0x02, 0x03, 0x01, 0x00, 0x02, 0x06, 0x01, 0x00


//--------------------- .nv.callgraph             --------------------------
	.section	.nv.callgraph,"",@"SHT_CUDA_CALLGRAPH"
	.align	4
	.sectionentsize	8
	.align		4
        /*0000*/ 	.word	0x00000000
	.align		4
        /*0004*/ 	.word	0xffffffff
	.align		4
        /*0008*/ 	.word	0x00000000
	.align		4
        /*000c*/ 	.word	0xfffffffe
	.align		4
        /*0010*/ 	.word	0x00000000
	.align		4
        /*0014*/ 	.word	0xfffffffd
	.align		4
        /*0018*/ 	.word	0x00000000
	.align		4
        /*001c*/ 	.word	0xfffffffc


//--------------------- .text.kernel_cutlass_kernel_cudnngemm_swigludense_gemm_persistent_swigluPersistentDenseGemmKernel_object_at__TiledMMA_ThrLayoutVMNK11110000_PermutationMNK____MMAAtom_ThrID10_ShapeMNK12812816_TV_0 --------------------------
	.section	.text.kernel_cutlass_kernel_cudnngemm_swigludense_gemm_persistent_swigluPersistentDenseGemmKernel_object_at__TiledMMA_ThrLayoutVMNK11110000_PermutationMNK____MMAAtom_ThrID10_ShapeMNK12812816_TV_0,"ax",@progbits
	.align	128
        .global         kernel_cutlass_kernel_cudnngemm_swigludense_gemm_persistent_swigluPersistentDenseGemmKernel_object_at__TiledMMA_ThrLayoutVMNK11110000_PermutationMNK____MMAAtom_ThrID10_ShapeMNK12812816_TV_0
        .type           kernel_cutlass_kernel_cudnngemm_swigludense_gemm_persistent_swigluPersistentDenseGemmKernel_object_at__TiledMMA_ThrLayoutVMNK11110000_PermutationMNK____MMAAtom_ThrID10_ShapeMNK12812816_TV_0,@function
        .size           kernel_cutlass_kernel_cudnngemm_swigludense_gemm_persistent_swigluPersistentDenseGemmKernel_object_at__TiledMMA_ThrLayoutVMNK11110000_PermutationMNK____MMAAtom_ThrID10_ShapeMNK12812816_TV_0,(.L_x_57 - kernel_cutlass_kernel_cudnngemm_swigludense_gemm_persistent_swigluPersistentDenseGemmKernel_object_at__TiledMMA_ThrLayoutVMNK11110000_PermutationMNK____MMAAtom_ThrID10_ShapeMNK12812816_TV_0)
        .other          kernel_cutlass_kernel_cudnngemm_swigludense_gemm_persistent_swigluPersistentDenseGemmKernel_object_at__TiledMMA_ThrLayoutVMNK11110000_PermutationMNK____MMAAtom_ThrID10_ShapeMNK12812816_TV_0,@"STO_CUDA_ENTRY STV_DEFAULT"
kernel_cutlass_kernel_cudnngemm_swigludense_gemm_persistent_swigluPersistentDenseGemmKernel_object_at__TiledMMA_ThrLayoutVMNK11110000_PermutationMNK____MMAAtom_ThrID10_ShapeMNK12812816_TV_0:
.text.kernel_cutlass_kernel_cudnngemm_swigludense_gemm_persistent_swigluPersistentDenseGemmKernel_object_at__TiledMMA_ThrLayoutVMNK11110000_PermutationMNK____MMAAtom_ThrID10_ShapeMNK12812816_TV_0:
[----:B------:R-:W1:Y:S01]  /*0000*/  LDC R1, c[0x0][0x37c] ;  /* 0x0000df00ff017b82 */ /* 0x000e620000000800 */
[----:B------:R-:W2:Y:S07]  /*0010*/  S2R R2, SR_TID.X ;  /* 0x0000000000027919 */ /* 0x000eae0000002100 */
[----:B------:R-:W3:Y:S01]  /*0020*/  S2UR UR13, SR_CgaCtaId ;  /* 0x00000000000d79c3 */ /* 0x000ee20000008800 */
[----:B------:R-:W4:Y:S01]  /*0030*/  LDCU.U8 UR7, c[0x0][0x382] ;  /* 0x00007040ff0777ac */ /* 0x000f220008000000 */
[----:B------:R-:W5:Y:S01]  /*0040*/  LDCU.U8 UR4, c[0x0][0x381] ;  /* 0x00007020ff0477ac */ /* 0x000f620008000000 */
[----:B------:R-:W2:Y:S01]  /*0050*/  LDCU UR5, c[0x0][0x36c] ;  /* 0x00006d80ff0577ac */ /* 0x000ea20008000800 */
[----:B------:R-:W-:Y:S01]  /*0060*/  UMOV UR14, 0x1 ;  /* 0x00000001000e7882 */ /* 0x000fe20000000000 */
[----:B----4-:R-:W-:-:S02]  /*0070*/  ULOP3.LUT UR7, UR7, 0x1, URZ, 0xc0, !UPT ;  /* 0x0000000107077892 */ /* 0x010fc4000f8ec0ff */
[----:B-----5:R-:W-:Y:S02]  /*0080*/  ULOP3.LUT UR4, UR4, 0x1, URZ, 0xc0, !UPT ;  /* 0x0000000104047892 */ /* 0x020fe4000f8ec0ff */
[----:B---3--:R-:W-:Y:S02]  /*0090*/  ULEA.HI UR6, UR13, UR13, URZ, 0x1 ;  /* 0x0000000d0d067291 */ /* 0x008fe4000f8f08ff */
[----:B--2---:R-:W-:Y:S02]  /*00a0*/  UISETP.EQ.U32.AND UP2, UPT, UR5, 0x1, UPT ;  /* 0x000000010500788c */ /* 0x004fe4000bf42070 */
[----:B------:R-:W-:Y:S01]  /*00b0*/  ULOP3.LUT UR6, UR6, 0xfffffffe, URZ, 0xc0, !UPT ;  /* 0xfffffffe06067892 */ /* 0x000fe2000f8ec0ff */
[----:B------:R-:W-:Y:S01]  /*00c0*/  SHF.R.U32.HI R0, RZ, 0x5, R2 ;  /* 0x00000005ff007819 */ /* 0x000fe20000011602 */
[----:B------:R-:W-:Y:S02]  /*00d0*/  UISETP.NE.U32.AND UP6, UPT, UR7, 0x1, UPT ;  /* 0x000000010700788c */ /* 0x000fe4000bfc5070 */
[----:B------:R-:W-:Y:S01]  /*00e0*/  UIADD3 UR12, UPT, UPT, -UR6, UR13, URZ ;  /* 0x0000000d060c7290 */ /* 0x000fe2000fffe1ff */
[----:B------:R-:W-:Y:S01]  /*00f0*/  R2UR UR21, R0 ;  /* 0x00000000001572ca */ /* 0x000fe200000e0000 */
[----:B------:R-:W-:-:S02]  /*0100*/  UISETP.NE.U32.AND UP5, UPT, UR4, 0x1, UPT ;  /* 0x000000010400788c */ /* 0x000fc4000bfa5070 */
[----:B------:R-:W-:-:S10]  /*0110*/  USHF.L.U32 UR14, UR14, UR12, URZ ;  /* 0x0000000c0e0e7299 */ /* 0x000fd400080006ff */
[----:B------:R-:W-:Y:S02]  /*0120*/  UISETP.NE.AND UP4, UPT, UR21, 0x5, UPT ;  /* 0x000000051500788c */ /* 0x000fe4000bf85270 */
[----:B------:R-:W-:-:S07]  /*0130*/  UISETP.NE.AND UP3, UPT, UR21, URZ, UPT ;  /* 0x000000ff1500728c */ /* 0x000fce000bf65270 */
[----:B-1----:R-:W-:Y:S05]  /*0140*/  BRA.U UP4, `(.L_x_0) ;  /* 0x0000000104387547 */ /* 0x002fea000b800000 */
[----:B------:R-:W1:Y:S02]  /*0150*/  LDCU.64 UR4, c[0x0][0x348] ;  /* 0x00006900ff0477ac */ /* 0x000e640008000a00 */
[----:B-1----:R-:W-:Y:S02]  /*0160*/  UIADD3 UR10, UP1, UPT, UR4, 0x40, URZ ;  /* 0x00000040040a7890 */ /* 0x002fe4000ff3e0ff */
[----:B------:R-:W-:Y:S02]  /*0170*/  UIADD3 UR8, UP0, UPT, UR4, 0xc0, URZ ;  /* 0x000000c004087890 */ /* 0x000fe4000ff1e0ff */
[----:B------:R-:W-:Y:S02]  /*0180*/  UIADD3.X UR11, UPT, UPT, URZ, UR5, URZ, UP1, !UPT ;  /* 0x00000005ff0b7290 */ /* 0x000fe40008ffe4ff */
[----:B------:R-:W-:Y:S02]  /*0190*/  UIADD3 UR6, UP1, UPT, UR4, 0x140, URZ ;  /* 0x0000014004067890 */ /* 0x000fe4000ff3e0ff */
[----:B------:R-:W-:-:S02]  /*01a0*/  UIADD3.X UR9, UPT, UPT, URZ, UR5, URZ, UP0, !UPT ;  /* 0x00000005ff097290 */ /* 0x000fc400087fe4ff */
[----:B------:R-:W-:Y:S02]  /*01b0*/  UIADD3 UR4, UP0, UPT, UR4, 0x1c0, URZ ;  /* 0x000001c004047890 */ /* 0x000fe4000ff1e0ff */
[----:B------:R-:W-:Y:S01]  /*01c0*/  UIADD3.X UR7, UPT, UPT, URZ, UR5, URZ, UP1, !UPT ;  /* 0x00000005ff077290 */ /* 0x000fe20008ffe4ff */
[----:B------:R1:W-:Y:S01]  /*01d0*/  UTMACCTL.PF [UR10] ;  /* 0x000000000a0079b9 */ /* 0x0003e20008040000 */
[----:B------:R-:W-:-:S03]  /*01e0*/  UIADD3.X UR5, UPT, UPT, URZ, UR5, URZ, UP0, !UPT ;  /* 0x00000005ff057290 */ /* 0x000fc600087fe4ff */
[----:B------:R1:W-:Y:S04]  /*01f0*/  UTMACCTL.PF [UR8] ;  /* 0x00000000080079b9 */ /* 0x0003e80008040000 */
[----:B------:R1:W-:Y:S02]  /*0200*/  UTMACCTL.PF [UR6] ;  /* 0x00000000060079b9 */ /* 0x0003e40008040000 */
[----:B------:R1:W-:Y:S02]  /*0210*/  UTMACCTL.PF [UR4] ;  /* 0x00000000040079b9 */ /* 0x0003e40008040000 */
[----:B-1----:R-:W-:Y:S01]  /*0220*/  NOP ;  /* 0x0000000000007918 */ /* 0x002fe20000000000 */
.L_x_0:
[----:B------:R-:W-:Y:S05]  /*0230*/  BRA.U UP3, `(.L_x_1) ;  /* 0x0000000103587547 */ /* 0x000fea000b800000 */
[----:B------:R-:W-:Y:S01]  /*0240*/  UMOV UR5, 0x400 ;  /* 0x0000040000057882 */ /* 0x000fe20000000000 */
[----:B------:R-:W-:Y:S01]  /*0250*/  UMOV UR6, 0x1 ;  /* 0x0000000100067882 */ /* 0x000fe20000000000 */
[----:B------:R-:W-:Y:S02]  /*0260*/  ULEA UR5, UR13, UR5, 0x18 ;  /* 0x000000050d057291 */ /* 0x000fe4000f8ec0ff */
[----:B------:R-:W-:-:S04]  /*0270*/  UIADD3 UR6, UPT, UPT, -UR6, 0x100000, URZ ;  /* 0x0010000006067890 */ /* 0x000fc8000fffe1ff */
[----:B------:R-:W-:Y:S02]  /*0280*/  USHF.L.U32 UR7, UR6, 0xb, URZ ;  /* 0x0000000b06077899 */ /* 0x000fe400080006ff */
[----:B------:R-:W-:Y:S01]  /*0290*/  USHF.L.U32 UR6, UR6, 0x1, URZ ;  /* 0x0000000106067899 */ /* 0x000fe200080006ff */
[----:B------:R-:W-:Y:S02]  /*02a0*/  UMOV UR4, 0x2 ;  /* 0x0000000200047882 */ /* 0x000fe40000000000 */
[----:B------:R-:W-:-:S04]  /*02b0*/  UIADD3 UR8, UPT, UPT, -UR4, 0x100000, URZ ;  /* 0x0010000004087890 */ /* 0x000fc8000fffe1ff */
[----:B------:R-:W-:Y:S02]  /*02c0*/  USHF.L.U32 UR9, UR8, 0xb, URZ ;  /* 0x0000000b08097899 */ /* 0x000fe400080006ff */
[----:B------:R-:W-:Y:S01]  /*02d0*/  USHF.L.U32 UR8, UR8, 0x1, URZ ;  /* 0x0000000108087899 */ /* 0x000fe200080006ff */
[----:B------:R-:W1:Y:S02]  /*02e0*/  FENCE.VIEW.ASYNC.S ;  /* 0x00000000000073c6 */ /* 0x000e640000000000 */
[----:B-1----:R1:W2:Y:S01]  /*02f0*/  SYNCS.EXCH.64 URZ, [UR5], UR6 ;  /* 0x0000000605ff75b2 */ /* 0x0022a20008000100 */
[----:B------:R1:W3:Y:S01]  /*0300*/  SYNCS.EXCH.64 URZ, [UR5+0x8], UR6 ;  /* 0x0000080605ff75b2 */ /* 0x0002e20008000100 */
[----:B------:R1:W4:Y:S01]  /*0310*/  SYNCS.EXCH.64 URZ, [UR5+0x10], UR6 ;  /* 0x0000100605ff75b2 */ /* 0x0003220008000100 */
[----:B------:R1:W5:Y:S01]  /*0320*/  SYNCS.EXCH.64 URZ, [UR5+0x18], UR6 ;  /* 0x0000180605ff75b2 */ /* 0x0003620008000100 */
[----:B------:R1:W1:Y:S05]  /*0330*/  SYNCS.EXCH.64 URZ, [UR5+0x20], UR6 ;  /* 0x0000200605ff75b2 */ /* 0x00026a0008000100 */
[----:B------:R1:W1:Y:S01]  /*0340*/  SYNCS.EXCH.64 URZ, [UR5+0x28], UR8 ;  /* 0x0000280805ff75b2 */ /* 0x0002620008000100 */
[----:B------:R1:W1:Y:S01]  /*0350*/  SYNCS.EXCH.64 URZ, [UR5+0x30], UR8 ;  /* 0x0000300805ff75b2 */ /* 0x0002620008000100 */
[----:B------:R1:W1:Y:S01]  /*0360*/  SYNCS.EXCH.64 URZ, [UR5+0x38], UR8 ;  /* 0x0000380805ff75b2 */ /* 0x0002620008000100 */
[----:B------:R1:W1:Y:S01]  /*0370*/  SYNCS.EXCH.64 URZ, [UR5+0x40], UR8 ;  /* 0x0000400805ff75b2 */ /* 0x0002620008000100 */
[----:B------:R1:W1:Y:S01]  /*0380*/  SYNCS.EXCH.64 URZ, [UR5+0x48], UR8 ;  /* 0x0000480805ff75b2 */ /* 0x0002620008000100 */
[----:B------:R-:W-:Y:S01]  /*0390*/  NOP ;  /* 0x0000000000007918 */ /* 0x000fe20000000000 */
.L_x_1:
[----:B------:R-:W-:Y:S01]  /*03a0*/  NOP ;  /* 0x0000000000007918 */ /* 0x000fe20000000000 */
[----:B------:R-:W-:Y:S05]  /*03b0*/  BRA.U !UP2, `(.L_x_2) ;  /* 0x000000010a087547 */ /* 0x000fea000b800000 */
[----:B-12345:R-:W-:Y:S01]  /*03c0*/  UCGABAR_ARV ;  /* 0x00000000000079c7 */ /* 0x03efe20008000000 */
[----:B------:R-:W-:Y:S05]  /*03d0*/  BRA `(.L_x_3) ;  /* 0x0000000000047947 */ /* 0x000fea0003800000 */
.L_x_2:
[----:B-12345:R-:W-:Y:S01]  /*03e0*/  NOP ;  /* 0x0000000000007918 */ /* 0x03efe20000000000 */
.L_x_3:
[----:B------:R-:W-:Y:S05]  /*03f0*/  BRA.U !UP2, `(.L_x_4) ;  /* 0x000000010a0c7547 */ /* 0x000fea000b800000 */
[----:B------:R-:W-:Y:S01]  /*0400*/  UCGABAR_WAIT ;  /* 0x0000000000007dc7 */ /* 0x000fe20008000000 */
[----:B------:R-:W-:Y:S01]  /*0410*/  CCTL.IVALL ;  /* 0x00000000ff00798f */ /* 0x000fe20002000000 */
[----:B------:R-:W-:Y:S05]  /*0420*/  BRA `(.L_x_5) ;  /* 0x0000000000047947 */ /* 0x000fea0003800000 */
.L_x_4:
[----:B------:R-:W-:Y:S06]  /*0430*/  BAR.SYNC.DEFER_BLOCKING 0x0 ;  /* 0x0000000000007b1d */ /* 0x000fec0000010000 */
.L_x_5:
[----:B------:R-:W-:Y:S05]  /*0440*/  BRA.U UP3, `(.L_x_6) ;  /* 0x0000000103407547 */ /* 0x000fea000b800000 */
[----:B------:R-:W-:Y:S01]  /*0450*/  UMOV UR6, 0x400 ;  /* 0x0000040000067882 */ /* 0x000fe20000000000 */
[----:B------:R-:W-:Y:S01]  /*0460*/  UMOV UR5, 0x1 ;  /* 0x0000000100057882 */ /* 0x000fe20000000000 */
[----:B------:R-:W-:Y:S01]  /*0470*/  UMOV UR4, 0x4 ;  /* 0x0000000400047882 */ /* 0x000fe20000000000 */
[----:B------:R-:W-:Y:S02]  /*0480*/  ULEA UR6, UR13, UR6, 0x18 ;  /* 0x000000060d067291 */ /* 0x000fe4000f8ec0ff */
[----:B------:R-:W-:-:S04]  /*0490*/  UIADD3 UR8, UPT, UPT, -UR5, 0x100000, URZ ;  /* 0x0010000005087890 */ /* 0x000fc8000fffe1ff */
[----:B------:R-:W-:Y:S02]  /*04a0*/  USHF.L.U32 UR9, UR8, 0xb, URZ ;  /* 0x0000000b08097899 */ /* 0x000fe400080006ff */
[----:B------:R-:W-:Y:S02]  /*04b0*/  USHF.L.U32 UR8, UR8, 0x1, URZ ;  /* 0x0000000108087899 */ /* 0x000fe400080006ff */
[----:B------:R-:W-:-:S04]  /*04c0*/  UIADD3 UR4, UPT, UPT, -UR4, 0x100000, URZ ;  /* 0x0010000004047890 */ /* 0x000fc8000fffe1ff */
[----:B------:R-:W-:Y:S02]  /*04d0*/  USHF.L.U32 UR5, UR4, 0xb, URZ ;  /* 0x0000000b04057899 */ /* 0x000fe400080006ff */
[----:B------:R-:W-:Y:S01]  /*04e0*/  USHF.L.U32 UR4, UR4, 0x1, URZ ;  /* 0x0000000104047899 */ /* 0x000fe200080006ff */
[----:B------:R-:W1:Y:S03]  /*04f0*/  FENCE.VIEW.ASYNC.S ;  /* 0x00000000000073c6 */ /* 0x000e660000000000 */
[----:B-1----:R1:W2:Y:S01]  /*0500*/  SYNCS.EXCH.64 URZ, [UR6+0x50], UR8 ;  /* 0x0000500806ff75b2 */ /* 0x0022a20008000100 */
[----:B------:R1:W3:Y:S07]  /*0510*/  SYNCS.EXCH.64 URZ, [UR6+0x58], UR8 ;  /* 0x0000580806ff75b2 */ /* 0x0002ee0008000100 */
[----:B------:R1:W4:Y:S01]  /*0520*/  SYNCS.EXCH.64 URZ, [UR6+0x60], UR4 ;  /* 0x0000600406ff75b2 */ /* 0x0003220008000100 */
[----:B------:R1:W5:Y:S01]  /*0530*/  SYNCS.EXCH.64 URZ, [UR6+0x68], UR4 ;  /* 0x0000680406ff75b2 */ /* 0x0003620008000100 */
[----:B------:R-:W-:Y:S01]  /*0540*/  NOP ;  /* 0x0000000000007918 */ /* 0x000fe20000000000 */
.L_x_6:
[----:B------:R-:W-:Y:S01]  /*0550*/  NOP ;  /* 0x0000000000007918 */ /* 0x000fe20000000000 */
[----:B------:R-:W-:Y:S05]  /*0560*/  BRA.U !UP2, `(.L_x_7) ;  /* 0x000000010a087547 */ /* 0x000fea000b800000 */
[----:B--2345:R-:W-:Y:S01]  /*0570*/  UCGABAR_ARV ;  /* 0x00000000000079c7 */ /* 0x03cfe20008000000 */
[----:B------:R-:W-:Y:S05]  /*0580*/  BRA `(.L_x_8) ;  /* 0x0000000000047947 */ /* 0x000fea0003800000 */
.L_x_7:
[----:B--2345:R-:W-:Y:S01]  /*0590*/  NOP ;  /* 0x0000000000007918 */ /* 0x03cfe20000000000 */
.L_x_8:
[----:B------:R-:W-:Y:S05]  /*05a0*/  BRA.U !UP2, `(.L_x_9) ;  /* 0x000000010a0c7547 */ /* 0x000fea000b800000 */
[----:B------:R-:W-:Y:S01]  /*05b0*/  UCGABAR_WAIT ;  /* 0x0000000000007dc7 */ /* 0x000fe20008000000 */
[----:B------:R-:W-:Y:S01]  /*05c0*/  CCTL.IVALL ;  /* 0x00000000ff00798f */ /* 0x000fe20002000000 */
[----:B------:R-:W-:Y:S05]  /*05d0*/  BRA `(.L_x_10) ;  /* 0x0000000000047947 */ /* 0x000fea0003800000 */
.L_x_9:
[----:B------:R-:W-:Y:S06]  /*05e0*/  BAR.SYNC.DEFER_BLOCKING 0x0 ;  /* 0x0000000000007b1d */ /* 0x000fec0000010000 */
.L_x_10:
[----:B------:R-:W-:Y:S01]  /*05f0*/  NOP ;  /* 0x0000000000007918 */ /* 0x000fe20000000000 */
[----:B------:R-:W-:Y:S05]  /*0600*/  BRA.U !UP2, `(.L_x_11) ;  /* 0x000000010a087547 */ /* 0x000fea000b800000 */
[----:B------:R-:W-:Y:S01]  /*0610*/  UCGABAR_ARV ;  /* 0x00000000000079c7 */ /* 0x000fe20008000000 */
[----:B------:R-:W-:Y:S05]  /*0620*/  BRA `(.L_x_12) ;  /* 0x0000000000047947 */ /* 0x000fea0003800000 */
.L_x_11:
[----:B------:R-:W-:Y:S01]  /*0630*/  NOP ;  /* 0x0000000000007918 */ /* 0x000fe20000000000 */
.L_x_12:
[----:B------:R-:W-:Y:S05]  /*0640*/  BRA.U !UP2, `(.L_x_13) ;  /* 0x000000010a0c7547 */ /* 0x000fea000b800000 */
[----:B------:R-:W-:Y:S01]  /*0650*/  UCGABAR_WAIT ;  /* 0x0000000000007dc7 */ /* 0x000fe20008000000 */
[----:B------:R-:W-:Y:S01]  /*0660*/  CCTL.IVALL ;  /* 0x00000000ff00798f */ /* 0x000fe20002000000 */
[----:B------:R-:W-:Y:S05]  /*0670*/  BRA `(.L_x_14) ;  /* 0x0000000000047947 */ /* 0x000fea0003800000 */
.L_x_13:
[----:B------:R-:W-:Y:S06]  /*0680*/  BAR.SYNC.DEFER_BLOCKING 0x0 ;  /* 0x0000000000007b1d */ /* 0x000fec0000010000 */
.L_x_14:
[----:B------:R-:W2:Y:S01]  /*0690*/  LDCU.U8 UR20, c[0x0][0x5c8] ;  /* 0x0000b900ff1477ac */ /* 0x000ea20008000000 */
[----:B------:R-:W3:Y:S01]  /*06a0*/  LDCU.U8 UR19, c[0x0][0x5c9] ;  /* 0x0000b920ff1377ac */ /* 0x000ee20008000000 */
[----:B------:R-:W4:Y:S01]  /*06b0*/  LDCU.U8 UR18, c[0x0][0x5d4] ;  /* 0x0000ba80ff1277ac */ /* 0x000f220008000000 */
[----:B------:R-:W5:Y:S01]  /*06c0*/  LDCU.U8 UR17, c[0x0][0x5d5] ;  /* 0x0000baa0ff1177ac */ /* 0x000f620008000000 */
[----:B------:R-:W1:Y:S01]  /*06d0*/  LDCU.U8 UR16, c[0x0][0x5e0] ;  /* 0x0000bc00ff1077ac */ /* 0x000e620008000000 */
[----:B------:R-:W1:Y:S01]  /*06e0*/  LDCU.U8 UR15, c[0x0][0x5e1] ;  /* 0x0000bc20ff0f77ac */ /* 0x000e620008000000 */
[----:B------:R-:W-:Y:S05]  /*06f0*/  BRA.U UP4, `(.L_x_15) ;  /* 0x0000000904547547 */ /* 0x000fea000b800000 */
[----:B------:R-:W5:Y:S01]  /*0700*/  S2UR UR27, SR_CTAID.Z ;  /* 0x00000000001b79c3 */ /* 0x000f620000002700 */
[----:B------:R-:W-:Y:S01]  /*0710*/  UMOV UR26, 0x1 ;  /* 0x00000001001a7882 */ /* 0x000fe20000000000 */
[----:B------:R-:W-:Y:S01]  /*0720*/  UMOV UR25, URZ ;  /* 0x000000ff00197c82 */ /* 0x000fe20008000000 */
[----:B-----5:R-:W-:-:S09]  /*0730*/  UISETP.GT.U32.AND UP0, UPT, UR27, 0x1ff, UPT ;  /* 0x000001ff1b00788c */ /* 0x020fd2000bf04070 */
[----:B------:R-:W-:Y:S05]  /*0740*/  BRA.U UP0, `(.L_x_16) ;  /* 0x0000000500d47547 */ /* 0x000fea000b800000 */
[----:B-1----:R-:W1:Y:S01]  /*0750*/  LDCU.64 UR4, c[0x0][0x5c0] ;  /* 0x0000b800ff0477ac */ /* 0x002e620008000a00 */
[----:B------:R-:W5:Y:S01]  /*0760*/  S2UR UR24, SR_CTAID.Y ;  /* 0x00000000001879c3 */ /* 0x000f620000002600 */
[----:B------:R-:W4:Y:S01]  /*0770*/  LDCU UR22, c[0x0][0x374] ;  /* 0x00006e80ff1677ac */ /* 0x000f220008000800 */
[----:B------:R-:W4:Y:S01]  /*0780*/  LDCU UR10, c[0x0][0x370] ;  /* 0x00006e00ff0a77ac */ /* 0x000f220008000800 */
[----:B------:R-:W3:Y:S01]  /*0790*/  LDCU.64 UR28, c[0x0][0x348] ;  /* 0x00006900ff1c77ac */ /* 0x000ee20008000a00 */
[----:B------:R-:W-:Y:S01]  /*07a0*/  UMOV UR25, URZ ;  /* 0x000000ff00197c82 */ /* 0x000fe20008000000 */
[----:B------:R-:W-:Y:S01]  /*07b0*/  UMOV UR26, 0x1 ;  /* 0x00000001001a7882 */ /* 0x000fe20000000000 */
[----:B-1----:R-:W-:-:S04]  /*07c0*/  UIMAD.WIDE.U32 UR6, UR27, UR5, URZ ;  /* 0x000000051b0672a5 */ /* 0x002fc8000f8e00ff */
[----:B------:R-:W-:Y:S02]  /*07d0*/  UIADD3 UR5, UPT, UPT, UR27, -UR7, URZ ;  /* 0x800000071b057290 */ /* 0x000fe4000fffe0ff */
[----:B-----5:R-:W-:Y:S02]  /*07e0*/  USHF.L.U32 UR24, UR24, 0x7, URZ ;  /* 0x0000000718187899 */ /* 0x020fe400080006ff */
[----:B--2---:R-:W-:-:S03]  /*07f0*/  USHF.R.U32.HI UR5, URZ, UR20, UR5 ;  /* 0x00000014ff057299 */ /* 0x004fc60008011605 */
[----:B------:R-:W1:Y:S01]  /*0800*/  LDCU UR6, c[0x0][0x5d0] ;  /* 0x0000ba00ff0677ac */ /* 0x000e620008000800 */
[----:B------:R-:W-:Y:S02]  /*0810*/  UIADD3 UR5, UPT, UPT, UR7, UR5, URZ ;  /* 0x0000000507057290 */ /* 0x000fe4000fffe0ff */
[----:B------:R-:W-:Y:S02]  /*0820*/  ULOP3.LUT UR24, UR24, 0x80, URZ, 0xc0, !UPT ;  /* 0x0000008018187892 */ /* 0x000fe4000f8ec0ff */
[----:B---3--:R-:W-:-:S04]  /*0830*/  USHF.R.U32.HI UR11, URZ, UR19, UR5 ;  /* 0x00000013ff0b7299 */ /* 0x008fc80008011605 */
[----:B------:R-:W-:-:S04]  /*0840*/  UIADD3 UR11, UPT, UPT, -UR11, URZ, URZ ;  /* 0x000000ff0b0b7290 */ /* 0x000fc8000fffe1ff */
[----:B------:R-:W-:Y:S01]  /*0850*/  UIMAD UR11, UR11, UR4, UR27 ;  /* 0x000000040b0b72a4 */ /* 0x000fe2000f8e021b */
[----:B------:R-:W2:Y:S03]  /*0860*/  LDCU.64 UR4, c[0x0][0x5d8] ;  /* 0x0000bb00ff0477ac */ /* 0x000ea60008000a00 */
[----:B-1----:R-:W-:-:S04]  /*0870*/  UIMAD.WIDE.U32 UR6, UR11, UR6, URZ ;  /* 0x000000060b0672a5 */ /* 0x002fc8000f8e00ff */
[----:B------:R-:W-:-:S04]  /*0880*/  UIADD3 UR6, UPT, UPT, UR11, -UR7, URZ ;  /* 0x800000070b067290 */ /* 0x000fc8000fffe0ff */
[----:B----4-:R-:W-:-:S04]  /*0890*/  USHF.R.U32.HI UR6, URZ, UR18, UR6 ;  /* 0x00000012ff067299 */ /* 0x010fc80008011606 */
[----:B------:R-:W-:-:S04]  /*08a0*/  UIADD3 UR6, UPT, UPT, UR7, UR6, URZ ;  /* 0x0000000607067290 */ /* 0x000fc8000fffe0ff */
[----:B------:R-:W-:-:S04]  /*08b0*/  USHF.R.U32.HI UR6, URZ, UR17, UR6 ;  /* 0x00000011ff067299 */ /* 0x000fc80008011606 */
[----:B--2---:R-:W-:-:S07]  /*08c0*/  UIMAD.WIDE.U32 UR8, UR6, UR5, URZ ;  /* 0x00000005060872a5 */ /* 0x004fce000f8e00ff */
[----:B------:R-:W-:Y:S01]  /*08d0*/  UMOV UR7, UR9 ;  /* 0x0000000900077c82 */ /* 0x000fe20008000000 */
[----:B------:R-:W-:Y:S01]  /*08e0*/  UMOV UR8, 0x400 ;  /* 0x0000040000087882 */ /* 0x000fe20000000000 */
[----:B------:R-:W-:Y:S02]  /*08f0*/  UIADD3 UR5, UPT, UPT, UR6, -UR7, URZ ;  /* 0x8000000706057290 */ /* 0x000fe4000fffe0ff */
[----:B------:R-:W1:Y:S02]  /*0900*/  LDCU UR9, c[0x0][0x378] ;  /* 0x00006f00ff0977ac */ /* 0x000e640008000800 */
[----:B------:R-:W-:Y:S02]  /*0910*/  USHF.R.U32.HI UR5, URZ, UR16, UR5 ;  /* 0x00000010ff057299 */ /* 0x000fe40008011605 */
[----:B------:R-:W-:Y:S02]  /*0920*/  ULEA UR13, UR13, UR8, 0x18 ;  /* 0x000000080d0d7291 */ /* 0x000fe4000f8ec0ff */
[----:B------:R-:W-:-:S02]  /*0930*/  UIADD3 UR7, UPT, UPT, UR7, UR5, URZ ;  /* 0x0000000507077290 */ /* 0x000fc4000fffe0ff */
[----:B------:R-:W-:Y:S02]  /*0940*/  ULEA UR23, UR12, UR13, 0xd ;  /* 0x0000000d0c177291 */ /* 0x000fe4000f8e68ff */
[----:B------:R-:W-:-:S03]  /*0950*/  USHF.R.U32.HI UR7, URZ, UR15, UR7 ;  /* 0x0000000fff077299 */ /* 0x000fc60008011607 */
[----:B------:R-:W2:Y:S01]  /*0960*/  LDCU UR5, c[0x0][0x5cc] ;  /* 0x0000b980ff0577ac */ /* 0x000ea20008000800 */
[----:B------:R-:W-:-:S04]  /*0970*/  UIADD3 UR7, UPT, UPT, -UR7, URZ, URZ ;  /* 0x000000ff07077290 */ /* 0x000fc8000fffe1ff */
[----:B------:R-:W-:Y:S02]  /*0980*/  UIMAD UR7, UR7, UR4, UR6 ;  /* 0x00000004070772a4 */ /* 0x000fe4000f8e0206 */
[----:B------:R-:W-:Y:S02]  /*0990*/  UIMAD UR4, UR22, UR10, URZ ;  /* 0x0000000a160472a4 */ /* 0x000fe4000f8e02ff */
[----:B------:R-:W-:Y:S02]  /*09a0*/  UIADD3 UR6, UPT, UPT, -UR6, URZ, URZ ;  /* 0x000000ff06067290 */ /* 0x000fe4000fffe1ff */
[----:B-1----:R-:W-:-:S04]  /*09b0*/  UIMAD UR4, UR4, UR9, URZ ;  /* 0x00000009040472a4 */ /* 0x002fc8000f8e02ff */
[----:B------:R-:W-:Y:S02]  /*09c0*/  ULEA.HI UR22, UR4, UR4, URZ, 0x1 ;  /* 0x0000000404167291 */ /* 0x000fe4000f8f08ff */
[----:B--2---:R-:W-:Y:S02]  /*09d0*/  UIMAD UR11, UR6, UR5, UR11 ;  /* 0x00000005060b72a4 */ /* 0x004fe4000f8e020b */
[----:B------:R-:W-:-:S12]  /*09e0*/  USHF.R.S32.HI UR22, URZ, 0x1, UR22 ;  /* 0x00000001ff167899 */ /* 0x000fd80008011416 */
.L_x_20:
[----:B------:R-:W-:Y:S01]  /*09f0*/  USHF.L.U32 UR4, UR26, 0x1f, URZ ;  /* 0x0000001f1a047899 */ /* 0x000fe200080006ff */
[----:B------:R-:W-:Y:S01]  /*0a00*/  HFMA2 R3, -RZ, RZ, 0, -0.0 ;  /* 0x00008000ff037431 */ /* 0x000fe200000001ff */
[----:B------:R-:W-:Y:S02]  /*0a10*/  ULEA UR5, UR25, UR13, 0x3 ;  /* 0x0000000d19057291 */ /* 0x000fe4000f8e18ff */
[----:B------:R-:W-:Y:S02]  /*0a20*/  ULEA UR11, UR11, UR12, 0x1 ;  /* 0x0000000c0b0b7291 */ /* 0x000fe4000f8e08ff */
[----:B------:R-:W-:Y:S01]  /*0a30*/  MOV R0, UR4 ;  /* 0x0000000400007c02 */ /* 0x000fe20008000f00 */
[----:B------:R-:W-:Y:S02]  /*0a40*/  UIADD3 UR36, UP1, UPT, UR28, 0x40, URZ ;  /* 0x000000401c247890 */ /* 0x000fe4000ff3e0ff */
[----:B------:R-:W-:Y:S02]  /*0a50*/  UIADD3 UR34, UP0, UPT, UR28, 0xc0, URZ ;  /* 0x000000c01c227890 */ /* 0x000fe4000ff1e0ff */
[----:B----4-:R1:W2:Y:S01]  /*0a60*/  SYNCS.PHASECHK.TRANS64.TRYWAIT P2, [UR5+0x28], R0 ;  /* 0x00002800ff0075a7 */ /* 0x0102a20008041105 */
[----:B------:R-:W-:-:S02]  /*0a70*/  ULEA UR7, UR7, UR24, 0x8 ;  /* 0x0000001807077291 */ /* 0x000fc4000f8e40ff */
[----:B------:R-:W-:Y:S02]  /*0a80*/  UIADD3.X UR37, UPT, UPT, URZ, UR29, URZ, UP1, !UPT ;  /* 0x0000001dff257290 */ /* 0x000fe40008ffe4ff */
[----:B------:R-:W-:Y:S02]  /*0a90*/  UIADD3.X UR35, UPT, UPT, URZ, UR29, URZ, UP0, !UPT ;  /* 0x0000001dff237290 */ /* 0x000fe400087fe4ff */
[----:B------:R-:W-:Y:S01]  /*0aa0*/  USHF.L.U32 UR11, UR11, 0x6, URZ ;  /* 0x000000060b0b7899 */ /* 0x000fe200080006ff */
[----:B------:R-:W-:-:S11]  /*0ab0*/  UMOV UR33, URZ ;  /* 0x000000ff00217c82 */ /* 0x000fd60008000000 */
.L_x_19:
[----:B---3--:R-:W-:Y:S02]  /*0ac0*/  UIADD3 UR5, UPT, UPT, UR25, 0x1, URZ ;  /* 0x0000000119057890 */ /* 0x008fe4000fffe0ff */
[----:B------:R-:W-:Y:S02]  /*0ad0*/  USHF.L.U32 UR4, UR25, 0xd, URZ ;  /* 0x0000000d19047899 */ /* 0x000fe400080006ff */
[----:B------:R-:W-:Y:S02]  /*0ae0*/  UISETP.NE.AND UP0, UPT, UR5, 0x5, UPT ;  /* 0x000000050500788c */ /* 0x000fe4000bf05270 */
[----:B------:R-:W-:Y:S02]  /*0af0*/  ULEA UR9, UR25, UR13, 0x3 ;  /* 0x0000000d19097291 */ /* 0x000fe4000f8e18ff */
[----:B------:R-:W-:Y:S02]  /*0b00*/  UIADD3 UR8, UPT, UPT, UR23, UR4, UR4 ;  /* 0x0000000417087290 */ /* 0x000fe4000fffe004 */
[----:B------:R-:W-:-:S02]  /*0b10*/  USEL UR25, UR5, URZ, UP0 ;  /* 0x000000ff05197287 */ /* 0x000fc40008000000 */
[----:B------:R-:W-:Y:S02]  /*0b20*/  USEL UR6, URZ, 0x1, UP0 ;  /* 0x00000001ff067887 */ /* 0x000fe40008000000 */
[----:B------:R-:W-:Y:S02]  /*0b30*/  USHF.L.U32 UR10, UR33, 0x6, URZ ;  /* 0x00000006210a7899 */ /* 0x000fe400080006ff */
[----:B------:R-:W-:Y:S02]  /*0b40*/  UIADD3 UR4, UPT, UPT, UR13, UR4, UR4 ;  /* 0x000000040d047290 */ /* 0x000fe4000fffe004 */
[----:B------:R-:W-:Y:S01]  /*0b50*/  UISETP.GT.U32.AND UP0, UPT, UR33, 0x3e, UPT ;  /* 0x0000003e2100788c */ /* 0x000fe2000bf04070 */
[----:B--2-4-:R-:W-:Y:S10]  /*0b60*/  @P2 BRA `(.L_x_17) ;  /* 0x0000000000102947 */ /* 0x014ff40003800000 */
[----:B------:R-:W-:-:S06]  /*0b70*/  USHF.L.U32 UR5, UR26, 0x1f, URZ ;  /* 0x0000001f1a057899 */ /* 0x000fcc00080006ff */
[----:B-1----:R-:W-:-:S04]  /*0b80*/  MOV R0, UR5 ;  /* 0x0000000500007c02 */ /* 0x002fc80008000f00 */
[----:B------:R-:W1:Y:S02]  /*0b90*/  SYNCS.PHASECHK.TRANS64.TRYWAIT P0, [UR9+0x28], R0 ;  /* 0x00002800ff0075a7 */ /* 0x000e640008001109 */
[----:B-1----:R-:W-:Y:S05]  /*0ba0*/  @!P0 BRA `(.L_x_18) ;  /* 0x0000003000f48947 */ /* 0x002fea0003800000 */
.L_x_17:
[----:B------:R-:W-:Y:S02]  /*0bb0*/  ELECT P1, URZ, PT ;  /* 0x0000000000ff782f */ /* 0x000fe40003820000 */
[----:B------:R-:W-:Y:S01]  /*0bc0*/  PLOP3.LUT P0, PT, PT, PT, UP0, 0x80, 0x8 ;  /* 0x000000000008781c */ /* 0x000fe20003f0f008 */
[----:B------:R-:W-:Y:S01]  /*0bd0*/  ULOP3.LUT UR26, UR26, UR6, URZ, 0x3c, !UPT ;  /* 0x000000061a1a7292 */ /* 0x000fe2000f8e3cff */
[----:B------:R-:W-:Y:S01]  /*0be0*/  PLOP3.LUT P2, PT, PT, PT, PT, 0x80, 0x8 ;  /* 0x000000000008781c */ /* 0x000fe20003f4f070 */
[----:B------:R-:W-:Y:S02]  /*0bf0*/  UIADD3 UR8, UPT, UPT, UR8, 0xc400, URZ ;  /* 0x0000c40008087890 */ /* 0x000fe4000fffe0ff */
[----:B------:R-:W-:Y:S02]  /*0c00*/  UIADD3 UR4, UPT, UPT, UR4, 0x20400, URZ ;  /* 0x0002040004047890 */ /* 0x000fe4000fffe0ff */
[----:B------:R-:W-:Y:S02]  /*0c10*/  @!UP0 USHF.L.U32 UR31, UR26, 0x1f, URZ ;  /* 0x0000001f1a1f8899 */ /* 0x000fe400080006ff */
[----:B------:R-:W-:Y:S01]  /*0c20*/  @!UP0 ULEA UR32, UR25, UR13, 0x3 ;  /* 0x0000000d19208291 */ /* 0x000fe2000f8e18ff */
[----:B------:R-:W-:Y:S01]  /*0c30*/  UMOV UR30, 0x30000 ;  /* 0x00030000001e7882 */ /* 0x000fe20000000000 */
[----:B------:R-:W-:-:S02]  /*0c40*/  UMOV UR5, UR9 ;  /* 0x0000000900057c82 */ /* 0x000fc40008000000 */
[----:B-1----:R-:W-:Y:S01]  /*0c50*/  IMAD.U32 R0, RZ, RZ, UR31 ;  /* 0x0000001fff007e24 */ /* 0x002fe2000f8e00ff */
[----:B------:R-:W-:Y:S01]  /*0c60*/  UMOV UR6, UR10 ;  /* 0x0000000a00067c82 */ /* 0x000fe20008000000 */
[----:B------:R3:W-:Y:S01]  /*0c70*/  @P1 SYNCS.ARRIVE.TRANS64 RZ, [UR9], R3 ;  /* 0x00000003ffff19a7 */ /* 0x0007e20008000009 */
[----:B------:R3:W-:Y:S01]  /*0c80*/  UTMALDG.2D.MULTICAST [UR8], [UR36], UR30, desc[URZ] ;  /* 0x0000ff08240073b4 */ /* 0x0007e2000800981e */
[----:B------:R-:W-:-:S04]  /*0c90*/  UIADD3 UR33, UPT, UPT, UR33, 0x1, URZ ;  /* 0x0000000121217890 */ /* 0x000fc8000fffe0ff */
[----:B------:R-:W-:Y:S01]  /*0ca0*/  UISETP.NE.AND UP0, UPT, UR33, 0x40, UPT ;  /* 0x000000402100788c */ /* 0x000fe2000bf05270 */
[----:B------:R3:W-:Y:S01]  /*0cb0*/  UTMALDG.2D [UR4], [UR34], desc[URZ] ;  /* 0x0000ff04220075b4 */ /* 0x0007e20008009000 */
[----:B------:R3:W4:Y:S07]  /*0cc0*/  @!P0 SYNCS.PHASECHK.TRANS64.TRYWAIT P2, [UR32+0x28], R0 ;  /* 0x00002800ff0085a7 */ /* 0x00072e0008041120 */
[----:B------:R-:W-:Y:S05]  /*0cd0*/  BRA.U UP0, `(.L_x_19) ;  /* 0xfffffffd00787547 */ /* 0x000fea000b83ffff */
[----:B---3--:R-:W1:Y:S01]  /*0ce0*/  LDCU.64 UR4, c[0x0][0x5c0] ;  /* 0x0000b800ff0477ac */ /* 0x008e620008000a00 */
[----:B------:R-:W-:-:S04]  /*0cf0*/  UIADD3 UR27, UPT, UPT, UR22, UR27, URZ ;  /* 0x0000001b161b7290 */ /* 0x000fc8000fffe0ff */
[----:B------:R-:W-:Y:S02]  /*0d00*/  UISETP.GE.AND UP0, UPT, UR27, 0x200, UPT ;  /* 0x000002001b00788c */ /* 0x000fe4000bf06270 */
[----:B-1----:R-:W-:Y:S01]  /*0d10*/  UIMAD.WIDE.U32 UR6, UR27, UR5, URZ ;  /* 0x000000051b0672a5 */ /* 0x002fe2000f8e00ff */
[----:B------:R-:W1:Y:S03]  /*0d20*/  LDCU UR5, c[0x0][0x5d0] ;  /* 0x0000ba00ff0577ac */ /* 0x000e660008000800 */
[----:B------:R-:W-:-:S04]  /*0d30*/  UIADD3 UR6, UPT, UPT, UR27, -UR7, URZ ;  /* 0x800000071b067290 */ /* 0x000fc8000fffe0ff */
[----:B------:R-:W-:-:S04]  /*0d40*/  USHF.R.U32.HI UR6, URZ, UR20, UR6 ;  /* 0x00000014ff067299 */ /* 0x000fc80008011606 */
[----:B------:R-:W-:-:S04]  /*0d50*/  UIADD3 UR7, UPT, UPT, UR7, UR6, URZ ;  /* 0x0000000607077290 */ /* 0x000fc8000fffe0ff */
[----:B------:R-:W-:-:S04]  /*0d60*/  USHF.R.U32.HI UR7, URZ, UR19, UR7 ;  /* 0x00000013ff077299 */ /* 0x000fc80008011607 */
[----:B------:R-:W-:-:S04]  /*0d70*/  UIADD3 UR7, UPT, UPT, -UR7, URZ, URZ ;  /* 0x000000ff07077290 */ /* 0x000fc8000fffe1ff */
[----:B------:R-:W-:-:S04]  /*0d80*/  UIMAD UR7, UR4, UR7, UR27 ;  /* 0x00000007040772a4 */ /* 0x000fc8000f8e021b */
[----:B-1----:R-:W-:Y:S01]  /*0d90*/  UIMAD.WIDE.U32 UR8, UR7, UR5, URZ ;  /* 0x00000005070872a5 */ /* 0x002fe2000f8e00ff */
[----:B------:R-:W1:Y:S03]  /*0da0*/  LDCU.64 UR4, c[0x0][0x5d8] ;  /* 0x0000bb00ff0477ac */ /* 0x000e660008000a00 */
[----:B------:R-:W-:-:S04]  /*0db0*/  UIADD3 UR6, UPT, UPT, UR7, -UR9, URZ ;  /* 0x8000000907067290 */ /* 0x000fc8000fffe0ff */
[----:B------:R-:W-:-:S04]  /*0dc0*/  USHF.R.U32.HI UR6, URZ, UR18, UR6 ;  /* 0x00000012ff067299 */ /* 0x000fc80008011606 */
[----:B------:R-:W-:-:S04]  /*0dd0*/  UIADD3 UR6, UPT, UPT, UR9, UR6, URZ ;  /* 0x0000000609067290 */ /* 0x000fc8000fffe0ff */
[----:B------:R-:W-:-:S04]  /*0de0*/  USHF.R.U32.HI UR6, URZ, UR17, UR6 ;  /* 0x00000011ff067299 */ /* 0x000fc80008011606 */
[----:B-1----:R-:W-:Y:S01]  /*0df0*/  UIMAD.WIDE.U32 UR8, UR6, UR5, URZ ;  /* 0x00000005060872a5 */ /* 0x002fe2000f8e00ff */
[----:B------:R-:W1:Y:S03]  /*0e00*/  LDCU UR5, c[0x0][0x5cc] ;  /* 0x0000b980ff0577ac */ /* 0x000e660008000800 */
[----:B------:R-:W-:-:S04]  /*0e10*/  UIADD3 UR8, UPT, UPT, UR6, -UR9, URZ ;  /* 0x8000000906087290 */ /* 0x000fc8000fffe0ff */
[----:B------:R-:W-:-:S04]  /*0e20*/  USHF.R.U32.HI UR8, URZ, UR16, UR8 ;  /* 0x00000010ff087299 */ /* 0x000fc80008011608 */
[----:B------:R-:W-:Y:S02]  /*0e30*/  UIADD3 UR8, UPT, UPT, UR9, UR8, URZ ;  /* 0x0000000809087290 */ /* 0x000fe4000fffe0ff */
[----:B------:R-:W-:Y:S02]  /*0e40*/  UIADD3 UR9, UPT, UPT, -UR6, URZ, URZ ;  /* 0x000000ff06097290 */ /* 0x000fe4000fffe1ff */
[----:B------:R-:W-:Y:S02]  /*0e50*/  USHF.R.U32.HI UR8, URZ, UR15, UR8 ;  /* 0x0000000fff087299 */ /* 0x000fe40008011608 */
[----:B-1----:R-:W-:Y:S02]  /*0e60*/  UIMAD UR11, UR5, UR9, UR7 ;  /* 0x00000009050b72a4 */ /* 0x002fe4000f8e0207 */
[----:B------:R-:W-:-:S04]  /*0e70*/  UIADD3 UR8, UPT, UPT, -UR8, URZ, URZ ;  /* 0x000000ff08087290 */ /* 0x000fc8000fffe1ff */
[----:B------:R-:W-:Y:S01]  /*0e80*/  UIMAD UR7, UR4, UR8, UR6 ;  /* 0x00000008040772a4 */ /* 0x000fe2000f8e0206 */
[----:B------:R-:W-:Y:S11]  /*0e90*/  BRA.U !UP0, `(.L_x_20) ;  /* 0xfffffff908d47547 */ /* 0x000ff6000b83ffff */
.L_x_16:
[----:B------:R-:W-:Y:S01]  /*0ea0*/  UISETP.NE.AND UP0, UPT, UR25, 0x4, UPT ;  /* 0x000000041900788c */ /* 0x000fe2000bf05270 */
[----:B------:R-:W5:Y:S01]  /*0eb0*/  S2UR UR13, SR_CgaCtaId ;  /* 0x00000000000d79c3 */ /* 0x000f620000008800 */
[----:B-1----:R-:W-:-:S04]  /*0ec0*/  UIADD3 UR4, UPT, UPT, UR25, 0x2, URZ ;  /* 0x0000000219047890 */ /* 0x002fc8000fffe0ff */
[----:B------:R-:W-:-:S04]  /*0ed0*/  USEL UR4, UR4, 0x1, UP0 ;  /* 0x0000000104047887 */ /* 0x000fc80008000000 */
[----:B------:R-:W-:Y:S02]  /*0ee0*/  UISETP.NE.AND UP1, UPT, UR4, 0x5, UPT ;  /* 0x000000050400788c */ /* 0x000fe4000bf25270 */
[----:B------:R-:W-:-:S04]  /*0ef0*/  UIADD3 UR4, UPT, UPT, UR4, 0x1, URZ ;  /* 0x0000000104047890 */ /* 0x000fc8000fffe0ff */
[----:B------:R-:W-:Y:S02]  /*0f00*/  USEL UR4, UR4, 0x1, UP1 ;  /* 0x0000000104047887 */ /* 0x000fe40008800000 */
[----:B------:R-:W-:Y:S02]  /*0f10*/  UISETP.EQ.XOR UP1, UPT, UR25, 0x4, !UP1 ;  /* 0x000000041900788c */ /* 0x000fe4000cf22a70 */
[----:B------:R-:W-:Y:S02]  /*0f20*/  UISETP.NE.AND UP0, UPT, UR4, 0x5, UPT ;  /* 0x000000050400788c */ /* 0x000fe4000bf05270 */
[----:B------:R-:W-:Y:S02]  /*0f30*/  UIADD3 UR6, UPT, UPT, UR4, 0x1, URZ ;  /* 0x0000000104067890 */ /* 0x000fe4000fffe0ff */
[----:B------:R-:W-:Y:S02]  /*0f40*/  UISETP.EQ.XOR UP1, UPT, UR4, 0x5, UP1 ;  /* 0x000000050400788c */ /* 0x000fe40008f22a70 */
[----:B------:R-:W-:Y:S01]  /*0f50*/  USEL UR6, UR6, 0x1, UP0 ;  /* 0x0000000106067887 */ /* 0x000fe20008000000 */
[----:B------:R-:W-:-:S03]  /*0f60*/  UMOV UR4, 0x400 ;  /* 0x0000040000047882 */ /* 0x000fc60000000000 */
[----:B------:R-:W-:Y:S02]  /*0f70*/  UISETP.EQ.XOR UP1, UPT, UR6, 0x5, UP1 ;  /* 0x000000050600788c */ /* 0x000fe40008f22a70 */
[----:B------:R-:W-:Y:S02]  /*0f80*/  UISETP.NE.AND UP0, UPT, UR6, 0x5, UPT ;  /* 0x000000050600788c */ /* 0x000fe4000bf05270 */
[----:B------:R-:W-:Y:S02]  /*0f90*/  USEL UR5, URZ, 0x1, !UP1 ;  /* 0x00000001ff057887 */ /* 0x000fe4000c800000 */
[----:B-----5:R-:W-:Y:S02]  /*0fa0*/  ULEA UR4, UR13, UR4, 0x18 ;  /* 0x000000040d047291 */ /* 0x020fe4000f8ec0ff */
[----:B------:R-:W-:Y:S02]  /*0fb0*/  ULOP3.LUT UR5, UR26, UR5, URZ, 0x3c, !UPT ;  /* 0x000000051a057292 */ /* 0x000fe4000f8e3cff */
[----:B------:R-:W-:-:S02]  /*0fc0*/  USEL UR6, UR6, URZ, UP0 ;  /* 0x000000ff06067287 */ /* 0x000fc40008000000 */
[----:B------:R-:W-:Y:S02]  /*0fd0*/  USHF.L.U32 UR5, UR5, 0x1f, URZ ;  /* 0x0000001f05057899 */ /* 0x000fe400080006ff */
[----:B------:R-:W-:-:S04]  /*0fe0*/  ULEA UR4, UR6, UR4, 0x3 ;  /* 0x0000000406047291 */ /* 0x000fc8000f8e18ff */
[----:B------:R-:W-:-:S05]  /*0ff0*/  MOV R0, UR5 ;  /* 0x0000000500007c02 */ /* 0x000fca0008000f00 */
[----:B------:R-:W1:Y:S02]  /*1000*/  SYNCS.PHASECHK.TRANS64.TRYWAIT P0, [UR4+0x28], R0 ;  /* 0x00002800ff0075a7 */ /* 0x000e640008001104 */
[----:B-1----:R-:W-:Y:S05]  /*1010*/  @!P0 BRA `(.L_x_21) ;  /* 0x0000002c00f88947 */ /* 0x002fea0003800000 */
.L_x_47:
[----:B------:R-:W-:-:S13]  /*1020*/  ELECT P0, URZ, PT ;  /* 0x0000000000ff782f */ /* 0x000fda0003800000 */
[----:B-1----:R-:W-:-:S04]  /*1030*/  @P0 MOV R0, 0x8000 ;  /* 0x0000800000000802 */ /* 0x002fc80000000f00 */
[----:B------:R1:W-:Y:S03]  /*1040*/  @P0 SYNCS.ARRIVE.TRANS64 RZ, [UR4], R0 ;  /* 0x00000000ffff09a7 */ /* 0x0003e60008000004 */
.L_x_15:
[----:B------:R-:W-:-:S09]  /*1050*/  UISETP.NE.AND UP0, UPT, UR21, 0x4, UPT ;  /* 0x000000041500788c */ /* 0x000fd2000bf05270 */
[----:B------:R-:W-:Y:S05]  /*1060*/  BRA.U UP0, `(.L_x_22) ;  /* 0x00000009000c7547 */ /* 0x000fea000b800000 */
[----:B-1----:R-:W1:Y:S08]  /*1070*/  S2UR UR5, SR_CTAID.Z ;  /* 0x00000000000579c3 */ /* 0x002e700000002700 */
[----:B------:R-:W-:Y:S01]  /*1080*/  BAR.SYNC.DEFER_BLOCKING 0x2, 0xa0 ;  /* 0x0082800000007b1d */ /* 0x000fe20000010000 */
[----:B------:R-:W-:Y:S01]  /*1090*/  HFMA2 R6, -RZ, RZ, 0, 5.9604644775390625e-08 ;  /* 0x00000001ff067431 */ /* 0x000fe200000001ff */
[----:B------:R-:W-:Y:S01]  /*10a0*/  MOV R5, 0x1 ;  /* 0x0000000100057802 */ /* 0x000fe20000000f00 */
[----:B-1----:R-:W-:-:S09]  /*10b0*/  UISETP.GT.U32.AND UP0, UPT, UR5, 0x1ff, UPT ;  /* 0x000001ff0500788c */ /* 0x002fd2000bf04070 */
[----:B------:R-:W-:Y:S05]  /*10c0*/  BRA.U UP0, `(.L_x_23) ;  /* 0x0000000500c07547 */ /* 0x000fea000b800000 */
[----:B------:R-:W-:Y:S01]  /*10d0*/  UMOV UR4, 0x400 ;  /* 0x0000040000047882 */ /* 0x000fe20000000000 */
[----:B------:R-:W1:Y:S01]  /*10e0*/  LDCU UR10, c[0x0][0x374] ;  /* 0x00006e80ff0a77ac */ /* 0x000e620008000800 */
[----:B------:R-:W-:Y:S01]  /*10f0*/  MOV R5, 0x1 ;  /* 0x0000000100057802 */ /* 0x000fe20000000f00 */
[----:B------:R-:W-:Y:S01]  /*1100*/  ULEA UR4, UR13, UR4, 0x18 ;  /* 0x000000040d047291 */ /* 0x000fe2000f8ec0ff */
[----:B------:R-:W1:Y:S01]  /*1110*/  LDCU UR9, c[0x0][0x370] ;  /* 0x00006e00ff0977ac */ /* 0x000e620008000800 */
[----:B------:R-:W5:Y:S07]  /*1120*/  LDCU UR6, c[0x0][0x378] ;  /* 0x00006f00ff0677ac */ /* 0x000f6e0008000800 */
[----:B------:R-:W4:Y:S01]  /*1130*/  LDS R0, [UR4+0x78] ;  /* 0x00007804ff007984 */ /* 0x000f220008000800 */
[----:B------:R-:W-:Y:S01]  /*1140*/  UMOV UR45, 0x8202490 ;  /* 0x08202490002d7882 */ /* 0x000fe20000000000 */
[----:B------:R-:W-:-:S02]  /*1150*/  UIADD3 UR8, UPT, UPT, UR4, 0xc400, URZ ;  /* 0x0000c40004087890 */ /* 0x000fc4000fffe0ff */
[----:B------:R-:W-:Y:S02]  /*1160*/  UIADD3 UR7, UPT, UPT, UR4, 0x20400, URZ ;  /* 0x0002040004077890 */ /* 0x000fe4000fffe0ff */
[----:B------:R-:W-:Y:S02]  /*1170*/  USEL UR44, URZ, 0x4000, UP6 ;  /* 0x00004000ff2c7887 */ /* 0x000fe4000b000000 */
[----:B------:R-:W-:Y:S02]  /*1180*/  USEL UR45, UR45, 0x8200490, !UP5 ;  /* 0x082004902d2d7887 */ /* 0x000fe4000e800000 */
[----:B------:R-:W-:Y:S02]  /*1190*/  USHF.R.U32.HI UR8, URZ, 0x4, UR8 ;  /* 0x00000004ff087899 */ /* 0x000fe40008011608 */
[----:B-1----:R-:W-:Y:S02]  /*11a0*/  UIMAD UR9, UR10, UR9, URZ ;  /* 0x000000090a0972a4 */ /* 0x002fe4000f8e02ff */
[----:B------:R-:W-:-:S02]  /*11b0*/  USHF.R.U32.HI UR7, URZ, 0x4, UR7 ;  /* 0x00000004ff077899 */ /* 0x000fc40008011607 */
[----:B-----5:R-:W-:Y:S02]  /*11c0*/  UIMAD UR6, UR9, UR6, URZ ;  /* 0x00000006090672a4 */ /* 0x020fe4000f8e02ff */
[----:B------:R-:W-:Y:S02]  /*11d0*/  UIADD3 UR45, UPT, UPT, UR44, UR45, URZ ;  /* 0x0000002d2c2d7290 */ /* 0x000fe4000fffe0ff */
[----:B------:R-:W-:Y:S02]  /*11e0*/  ULOP3.LUT UR23, UR14, 0x3, URZ, 0xfc, !UPT ;  /* 0x000000030e177892 */ /* 0x000fe4000f8efcff */
[----:B------:R-:W-:Y:S02]  /*11f0*/  ULOP3.LUT UR9, UR8, 0x3fc0, URZ, 0xc0, !UPT ;  /* 0x00003fc008097892 */ /* 0x000fe4000f8ec0ff */
[----:B------:R-:W-:Y:S02]  /*1200*/  ULOP3.LUT UR10, UR7, 0x3fc0, URZ, 0xc0, !UPT ;  /* 0x00003fc0070a7892 */ /* 0x000fe4000f8ec0ff */
[----:B------:R-:W-:-:S02]  /*1210*/  ULEA.HI UR33, UR6, UR6, URZ, 0x1 ;  /* 0x0000000606217291 */ /* 0x000fc4000f8f08ff */
[----:B------:R-:W-:Y:S02]  /*1220*/  ULOP3.LUT UR14, UR14, 0xffff, URZ, 0xc0, !UPT ;  /* 0x0000ffff0e0e7892 */ /* 0x000fe4000f8ec0ff */
[----:B------:R-:W-:Y:S02]  /*1230*/  ULOP3.LUT UR23, UR23, 0xffff, URZ, 0xc0, !UPT ;  /* 0x0000ffff17177892 */ /* 0x000fe4000f8ec0ff */
[----:B------:R-:W-:Y:S02]  /*1240*/  ULOP3.LUT UR9, UR9, 0x10000, URZ, 0xfc, !UPT ;  /* 0x0001000009097892 */ /* 0x000fe4000f8efcff */
[----:B------:R-:W-:Y:S02]  /*1250*/  ULOP3.LUT UR10, UR10, 0x10000, URZ, 0xfc, !UPT ;  /* 0x000100000a0a7892 */ /* 0x000fe4000f8efcff */
[----:B------:R-:W-:Y:S01]  /*1260*/  USHF.R.S32.HI UR33, URZ, 0x1, UR33 ;  /* 0x00000001ff217899 */ /* 0x000fe20008011421 */
[----:B------:R-:W-:Y:S01]  /*1270*/  UMOV UR13, UR5 ;  /* 0x00000005000d7c82 */ /* 0x000fe20008000000 */
[----:B------:R-:W-:Y:S01]  /*1280*/  UMOV UR31, URZ ;  /* 0x000000ff001f7c82 */ /* 0x000fe20008000000 */
[----:B----4-:R-:W-:Y:S01]  /*1290*/  R2UR UR34, R0 ;  /* 0x00000000002272ca */ /* 0x010fe200000e0000 */
[----:B------:R-:W-:Y:S01]  /*12a0*/  UMOV UR29, URZ ;  /* 0x000000ff001d7c82 */ /* 0x000fe20008000000 */
[----:B------:R-:W-:Y:S01]  /*12b0*/  UMOV UR27, URZ ;  /* 0x000000ff001b7c82 */ /* 0x000fe20008000000 */
[----:B------:R-:W-:Y:S01]  /*12c0*/  UMOV UR44, URZ ;  /* 0x000000ff002c7c82 */ /* 0x000fe20008000000 */
[----:B------:R-:W-:Y:S01]  /*12d0*/  UMOV UR40, URZ ;  /* 0x000000ff00287c82 */ /* 0x000fe20008000000 */
[----:B------:R-:W-:Y:S01]  /*12e0*/  UMOV UR41, UR45 ;  /* 0x0000002d00297c82 */ /* 0x000fe20008000000 */
[----:B------:R-:W-:Y:S01]  /*12f0*/  UMOV UR38, URZ ;  /* 0x000000ff00267c82 */ /* 0x000fe20008000000 */
[----:B------:R-:W-:Y:S01]  /*1300*/  UMOV UR39, UR45 ;  /* 0x0000002d00277c82 */ /* 0x000fe20008000000 */
[----:B------:R-:W-:Y:S01]  /*1310*/  UMOV UR36, URZ ;  /* 0x000000ff00247c82 */ /* 0x000fe20008000000 */
[----:B------:R-:W-:-:S06]  /*1320*/  UMOV UR37, UR45 ;  /* 0x0000002d00257c82 */ /* 0x000fcc0008000000 */
.L_x_28:
[----:B------:R-:W-:Y:S01]  /*1330*/  USHF.L.U32 UR5, UR29, 0x1f, URZ ;  /* 0x0000001f1d057899 */ /* 0x000fe200080006ff */
[----:B------:R-:W-:Y:S01]  /*1340*/  SHF.L.U32 R3, R5, 0x1f, RZ ;  /* 0x0000001f05037819 */ /* 0x000fe200000006ff */
[----:B------:R-:W-:Y:S02]  /*1350*/  ULEA UR6, UR27, UR4, 0x3 ;  /* 0x000000041b067291 */ /* 0x000fe4000f8e18ff */
[----:B-1----:R-:W-:Y:S02]  /*1360*/  ULEA UR7, UR31, UR4, 0x3 ;  /* 0x000000041f077291 */ /* 0x002fe4000f8e18ff */
[----:B----4-:R-:W-:Y:S01]  /*1370*/  MOV R0, UR5 ;  /* 0x0000000500007c02 */ /* 0x010fe20008000f00 */
[----:B------:R-:W-:Y:S02]  /*1380*/  ULEA UR8, UR31, UR34, 0x7 ;  /* 0x000000221f087291 */ /* 0x000fe4000f8e38ff */
[----:B------:R-:W-:Y:S02]  /*1390*/  UIADD3 UR13, UPT, UPT, UR33, UR13, URZ ;  /* 0x0000000d210d7290 */ /* 0x000fe4000fffe0ff */
[----:B-----5:R1:W4:Y:S01]  /*13a0*/  SYNCS.PHASECHK.TRANS64.TRYWAIT P1, [UR6], R0 ;  /* 0x00000000ff0075a7 */ /* 0x0203220008021106 */
[----:B------:R-:W-:Y:S01]  /*13b0*/  UPLOP3.LUT UP2, UPT, UPT, UPT, UPT, 0x40, 0x4 ;  /* 0x000000000004789c */ /* 0x000fe20003f4e870 */
[----:B------:R-:W5:Y:S02]  /*13c0*/  SYNCS.PHASECHK.TRANS64.TRYWAIT P0, [UR7+0x60], R3 ;  /* 0x00006003ff0075a7 */ /* 0x000f640008001107 */
[----:B-1--45:R-:W-:Y:S08]  /*13d0*/  @!P0 BRA `(.L_x_24) ;  /* 0x0000002c00288947 */ /* 0x032ff00003800000 */
.L_x_49:
[----:B------:R-:W-:-:S05]  /*13e0*/  UMOV UR25, URZ ;  /* 0x000000ff00197c82 */ /* 0x000fca0008000000 */
.L_x_27:
[----:B------:R-:W-:Y:S02]  /*13f0*/  USHF.L.U32 UR28, UR27, 0xa, URZ ;  /* 0x0000000a1b1c7899 */ /* 0x000fe400080006ff */
[----:B------:R-:W-:Y:S02]  /*1400*/  UIADD3 UR11, UPT, UPT, UR27, 0x1, URZ ;  /* 0x000000011b0b7890 */ /* 0x000fe4000fffe0ff */
[----:B------:R-:W-:Y:S02]  /*1410*/  UISETP.GT.U32.AND UP0, UPT, UR25, 0x3e, UPT ;  /* 0x0000003e1900788c */ /* 0x000fe4000bf04070 */
[----:B------:R-:W-:Y:S02]  /*1420*/  UIADD3 UR6, UPT, UPT, UR28, 0x6, URZ ;  /* 0x000000061c067890 */ /* 0x000fe4000fffe0ff */
[----:B------:R-:W-:Y:S02]  /*1430*/  ULEA UR5, UR27, UR4, 0x3 ;  /* 0x000000041b057291 */ /* 0x000fe4000f8e18ff */
[----:B------:R-:W-:Y:S01]  /*1440*/  UISETP.NE.AND UP1, UPT, UR11, 0x5, UPT ;  /* 0x000000050b00788c */ /* 0x000fe2000bf25270 */
[----:B------:R-:W-:Y:S01]  /*1450*/  PLOP3.LUT P0, PT, PT, PT, UP0, 0x80, 0x8 ;  /* 0x000000000008781c */ /* 0x000fe20003f0f008 */
[----:B----4-:R-:W-:Y:S02]  /*1460*/  UIADD3 UR48, UPT, UPT, UR28, UR10, URZ ;  /* 0x0000000a1c307290 */ /* 0x010fe4000fffe0ff */
[----:B------:R-:W-:Y:S02]  /*1470*/  UIADD3 UR46, UPT, UPT, UR28, UR9, URZ ;  /* 0x000000091c2e7290 */ /* 0x000fe4000fffe0ff */
[----:B------:R-:W-:Y:S02]  /*1480*/  UIADD3 UR42, UPT, UPT, UR10, 0x2, UR28 ;  /* 0x000000020a2a7890 */ /* 0x000fe4000fffe01c */
[----:B------:R-:W-:Y:S02]  /*1490*/  UIADD3 UR32, UPT, UPT, UR9, 0x2, UR28 ;  /* 0x0000000209207890 */ /* 0x000fe4000fffe01c */
[----:B------:R-:W-:Y:S02]  /*14a0*/  UIADD3 UR30, UPT, UPT, UR10, 0x4, UR28 ;  /* 0x000000040a1e7890 */ /* 0x000fe4000fffe01c */
[----:B------:R-:W-:Y:S02]  /*14b0*/  UIADD3 UR26, UPT, UPT, UR6, UR10, URZ ;  /* 0x0000000a061a7290 */ /* 0x000fe4000fffe0ff */
[----:B------:R-:W-:Y:S02]  /*14c0*/  UIADD3 UR28, UPT, UPT, UR9, 0x4, UR28 ;  /* 0x00000004091c7890 */ /* 0x000fe4000fffe01c */
[----:B------:R-:W-:Y:S02]  /*14d0*/  UIADD3 UR24, UPT, UPT, UR5, 0x28, URZ ;  /* 0x0000002805187890 */ /* 0x000fe4000fffe0ff */
[----:B------:R-:W-:Y:S02]  /*14e0*/  USEL UR22, URZ, 0x1, UP1 ;  /* 0x00000001ff167887 */ /* 0x000fe40008800000 */
[----:B------:R-:W-:Y:S02]  /*14f0*/  USEL UR27, UR11, URZ, UP1 ;  /* 0x000000ff0b1b7287 */ /* 0x000fe40008800000 */
[----:B------:R-:W-:Y:S01]  /*1500*/  UIADD3 UR6, UPT, UPT, UR6, UR9, URZ ;  /* 0x0000000906067290 */ /* 0x000fe2000fffe0ff */
[----:B------:R-:W-:Y:S01]  /*1510*/  UMOV UR49, 0x40004040 ;  /* 0x4000404000317882 */ /* 0x000fe20000000000 */
[----:B------:R-:W-:Y:S01]  /*1520*/  UMOV UR47, 0x40004040 ;  /* 0x40004040002f7882 */ /* 0x000fe20000000000 */
[----:B------:R-:W-:Y:S01]  /*1530*/  UMOV UR43, 0x40004040 ;  /* 0x40004040002b7882 */ /* 0x000fe20000000000 */
[----:B-----5:R-:W-:Y:S08]  /*1540*/  @P1 BRA `(.L_x_25) ;  /* 0x0000000000101947 */ /* 0x020ff00003800000 */
[----:B------:R-:W-:Y:S06]  /*1550*/  USHF.L.U32 UR11, UR29, 0x1f, URZ ;  /* 0x0000001f1d0b7899 */ /* 0x000fec00080006ff */
[----:B-1----:R-:W-:Y:S04]  /*1560*/  MOV R0, UR11 ;  /* 0x0000000b00007c02 */ /* 0x002fe80008000f00 */
[----:B------:R-:W1:Y:S02]  /*1570*/  SYNCS.PHASECHK.TRANS64.TRYWAIT P1, [UR5], R0 ;  /* 0x00000000ff0075a7 */ /* 0x000e640008021105 */
[----:B-1----:R-:W-:Y:S05]  /*1580*/  @!P1 BRA `(.L_x_26) ;  /* 0x0000002800dc9947 */ /* 0x002fea0003800000 */
.L_x_25:
[----:B------:R-:W-:Y:S01]  /*1590*/  ULOP3.LUT UR29, UR29, UR22, URZ, 0x3c, !UPT ;  /* 0x000000161d1d7292 */ /* 0x000fe2000f8e3cff */
[----:B------:R-:W-:Y:S01]  /*15a0*/  PLOP3.LUT P1, PT, PT, PT, PT, 0x80, 0x8 ;  /* 0x000000000008781c */ /* 0x000fe20003f2f070 */
[----:B------:R-:W-:Y:S01]  /*15b0*/  @!UP0 ULEA UR11, UR27, UR4, 0x3 ;  /* 0x000000041b0b8291 */ /* 0x000fe2000f8e18ff */
[----:B------:R4:W-:Y:S01]  /*15c0*/  UTCHMMA gdesc[UR46], gdesc[UR48], tmem[UR8], tmem[UR44], idesc[UR45], UP2 ;  /* 0x00ff2c302e0075ea */ /* 0x0009e20009000008 */
[----:B------:R-:W-:Y:S02]  /*15d0*/  @!UP0 USHF.L.U32 UR5, UR29, 0x1f, URZ ;  /* 0x0000001f1d058899 */ /* 0x000fe400080006ff */
[----:B------:R-:W-:Y:S01]  /*15e0*/  UIADD3 UR25, UPT, UPT, UR25, 0x1, URZ ;  /* 0x0000000119197890 */ /* 0x000fe2000fffe0ff */
[----:B------:R-:W-:Y:S01]  /*15f0*/  UMOV UR50, UR32 ;  /* 0x0000002000327c82 */ /* 0x000fe20008000000 */
[----:B------:R-:W-:Y:S01]  /*1600*/  UMOV UR51, 0x40004040 ;  /* 0x4000404000337882 */ /* 0x000fe20000000000 */
[----:B------:R-:W-:Y:S01]  /*1610*/  UMOV UR52, UR30 ;  /* 0x0000001e00347c82 */ /* 0x000fe20008000000 */
[----:B------:R-:W-:Y:S01]  /*1620*/  UMOV UR53, 0x40004040 ;  /* 0x4000404000357882 */ /* 0x000fe20000000000 */
[----:B------:R-:W-:Y:S01]  /*1630*/  UMOV UR54, UR28 ;  /* 0x0000001c00367c82 */ /* 0x000fe20008000000 */
[----:B------:R-:W-:Y:S01]  /*1640*/  UMOV UR55, 0x40004040 ;  /* 0x4000404000377882 */ /* 0x000fe20000000000 */
[----:B-1----:R-:W-:Y:S01]  /*1650*/  MOV R0, UR5 ;  /* 0x0000000500007c02 */ /* 0x002fe20008000f00 */
[----:B------:R4:W-:Y:S01]  /*1660*/  UTCHMMA gdesc[UR50], gdesc[UR42], tmem[UR8], tmem[UR40], idesc[UR41], UPT ;  /* 0x00ff282a320075ea */ /* 0x0009e2000b800008 */
[----:B------:R-:W-:Y:S01]  /*1670*/  UMOV UR56, UR26 ;  /* 0x0000001a00387c82 */ /* 0x000fe20008000000 */
[----:B------:R-:W-:Y:S01]  /*1680*/  UMOV UR57, 0x40004040 ;  /* 0x4000404000397882 */ /* 0x000fe20000000000 */
[----:B------:R-:W-:Y:S01]  /*1690*/  UMOV UR58, UR6 ;  /* 0x00000006003a7c82 */ /* 0x000fe20008000000 */
[----:B------:R-:W-:Y:S01]  /*16a0*/  UMOV UR59, 0x40004040 ;  /* 0x40004040003b7882 */ /* 0x000fe20000000000 */
[----:B------:R4:W-:Y:S01]  /*16b0*/  UTCHMMA gdesc[UR54], gdesc[UR52], tmem[UR8], tmem[UR38], idesc[UR39], UPT ;  /* 0x00ff2634360075ea */ /* 0x0009e2000b800008 */
[----:B------:R4:W-:Y:S01]  /*16c0*/  UTCHMMA gdesc[UR58], gdesc[UR56], tmem[UR8], tmem[UR36], idesc[UR37], UPT ;  /* 0x00ff24383a0075ea */ /* 0x0009e2000b800008 */
[----:B------:R4:W-:Y:S01]  /*16d0*/  UTCBAR.MULTICAST [UR24], URZ, UR23 ;  /* 0x000000ff180073e9 */ /* 0x0009e20008000817 */
[----:B------:R4:W5:Y:S01]  /*16e0*/  @!P0 SYNCS.PHASECHK.TRANS64.TRYWAIT P1, [UR11], R0 ;  /* 0x00000000ff0085a7 */ /* 0x000962000802110b */
[----:B------:R-:W-:Y:S02]  /*16f0*/  UISETP.NE.AND UP0, UPT, UR25, 0x40, UPT ;  /* 0x000000401900788c */ /* 0x000fe4000bf05270 */
[----:B------:R-:W-:Y:S07]  /*1700*/  UPLOP3.LUT UP2, UPT, UPT, UPT, UPT, 0x80, 0x8 ;  /* 0x000000000008789c */ /* 0x000fee0003f4f070 */
[----:B------:R-:W-:Y:S05]  /*1710*/  BRA.U UP0, `(.L_x_27) ;  /* 0xfffffffd00347547 */ /* 0x000fea000b83ffff */
[----:B------:R-:W-:Y:S02]  /*1720*/  UIADD3 UR7, UPT, UPT, UR7, 0x50, URZ ;  /* 0x0000005007077890 */ /* 0x000fe4000fffe0ff */
[----:B------:R-:W-:-:S04]  /*1730*/  UIADD3 UR31, UPT, UPT, UR31, 0x1, URZ ;  /* 0x000000011f1f7890 */ /* 0x000fc8000fffe0ff */
[----:B------:R-:W-:-:S03]  /*1740*/  UISETP.NE.AND UP0, UPT, UR31, 0x2, UPT ;  /* 0x000000021f00788c */ /* 0x000fc6000bf05270 */
[----:B------:R1:W-:Y:S01]  /*1750*/  UTCBAR.MULTICAST [UR7], URZ, UR14 ;  /* 0x000000ff070073e9 */ /* 0x0003e2000800080e */
[----:B------:R-:W-:Y:S02]  /*1760*/  USEL UR31, UR31, URZ, UP0 ;  /* 0x000000ff1f1f7287 */ /* 0x000fe40008000000 */
[----:B------:R-:W-:Y:S02]  /*1770*/  USEL UR5, URZ, 0x1, UP0 ;  /* 0x00000001ff057887 */ /* 0x000fe40008000000 */
[----:B------:R-:W-:-:S04]  /*1780*/  UISETP.GE.AND UP0, UPT, UR13, 0x200, UPT ;  /* 0x000002000d00788c */ /* 0x000fc8000bf06270 */
[----:B------:R-:W-:-:S05]  /*1790*/  LOP3.LUT R5, R5, UR5, RZ, 0x3c, !PT ;  /* 0x0000000505057c12 */ /* 0x000fca000f8e3cff */
[----:B------:R-:W-:Y:S05]  /*17a0*/  BRA.U !UP0, `(.L_x_28) ;  /* 0xfffffff908e07547 */ /* 0x000fea000b83ffff */
[----:B------:R-:W-:-:S06]  /*17b0*/  UIADD3 UR31, UPT, UPT, UR31, 0x1, URZ ;  /* 0x000000011f1f7890 */ /* 0x000fcc000fffe0ff */
[----:B------:R-:W-:Y:S02]  /*17c0*/  MOV R6, UR31 ;  /* 0x0000001f00067c02 */ /* 0x000fe40008000f00 */
.L_x_23:
[----:B------:R-:W-:-:S09]  /*17d0*/  UISETP.NE.AND UP0, UPT, UR12, URZ, UPT ;  /* 0x000000ff0c00728c */ /* 0x000fd2000bf05270 */
[----:B------:R-:W-:Y:S05]  /*17e0*/  BRA.U UP0, `(.L_x_22) ;  /* 0x00000001002c7547 */ /* 0x000fea000b800000 */
[----:B----4-:R-:W4:Y:S01]  /*17f0*/  S2R R0, SR_CgaCtaId ;  /* 0x0000000000007919 */ /* 0x010f220000008800 */
[----:B------:R-:W-:Y:S02]  /*1800*/  ISETP.NE.AND P0, PT, R6, 0x2, PT ;  /* 0x000000020600780c */ /* 0x000fe40003f05270 */
[----:B------:R-:W-:Y:S02]  /*1810*/  MOV R3, 0x400 ;  /* 0x0000040000037802 */ /* 0x000fe40000000f00 */
[----:B------:R-:W-:-:S04]  /*1820*/  SEL R4, RZ, 0x1, P0 ;  /* 0x00000001ff047807 */ /* 0x000fc80000000000 */
[----:B------:R-:W-:-:S05]  /*1830*/  LOP3.LUT R4, R5, R4, RZ, 0x3c, !PT ;  /* 0x0000000405047212 */ /* 0x000fca00078e3cff */
[----:B------:R-:W-:Y:S01]  /*1840*/  IMAD.U32 R4, R4, -0x80000000, RZ ;  /* 0x8000000004047824 */ /* 0x000fe200078e00ff */
[----:B----4-:R-:W-:Y:S02]  /*1850*/  LEA R0, R0, R3, 0x18 ;  /* 0x0000000300007211 */ /* 0x010fe400078ec0ff */
[----:B------:R-:W-:-:S05]  /*1860*/  SEL R3, R6, RZ, P0 ;  /* 0x000000ff06037207 */ /* 0x000fca0000000000 */
[----:B------:R-:W-:-:S04]  /*1870*/  IMAD R0, R3, 0x8, R0 ;  /* 0x0000000803007824 */ /* 0x000fc800078e0200 */
[----:B------:R-:W4:Y:S02]  /*1880*/  SYNCS.PHASECHK.TRANS64.TRYWAIT P0, [R0+URZ+0x60], R4 ;  /* 0x00006004000075a7 */ /* 0x000f2400080011ff */
[----:B----4-:R-:W-:Y:S05]  /*1890*/  @!P0 BRA `(.L_x_29) ;  /* 0x0000002800388947 */ /* 0x010fea0003800000 */
.L_x_22:
[----:B------:R-:W-:-:S06]  /*18a0*/  UISETP.GT.AND UP0, UPT, UR21, 0x3, UPT ;  /* 0x000000031500788c */ /* 0x000fcc000bf04270 */
[----:B------:R-:W-:-:S13]  /*18b0*/  PLOP3.LUT P0, PT, PT, PT, UP0, 0x80, 0x8 ;  /* 0x000000000008781c */ /* 0x000fda0003f0f008 */
[----:B-12345:R-:W-:Y:S05]  /*18c0*/  @P0 EXIT ;  /* 0x000000000000094d */ /* 0x03efea0003800000 */
[----:B------:R-:W-:-:S09]  /*18d0*/  UISETP.NE.AND UP0, UPT, UR21, URZ, UPT ;  /* 0x000000ff1500728c */ /* 0x000fd2000bf05270 */
[----:B------:R-:W-:Y:S05]  /*18e0*/  BRA.U UP0, `(.L_x_30) ;  /* 0x0000000100b87547 */ /* 0x000fea000b800000 */
[----:B------:R-:W1:Y:S01]  /*18f0*/  S2UR UR6, SR_CgaCtaId ;  /* 0x00000000000679c3 */ /* 0x000e620000008800 */
[----:B------:R-:W-:Y:S01]  /*1900*/  NOP ;  /* 0x0000000000007918 */ /* 0x000fe20000000000 */
[----:B------:R-:W-:Y:S01]  /*1910*/  UMOV UR4, 0x40 ;  /* 0x0000004000047882 */ /* 0x000fe20000000000 */
[----:B------:R-:W-:Y:S01]  /*1920*/  UMOV UR5, 0x400 ;  /* 0x0000040000057882 */ /* 0x000fe20000000000 */
[----:B-1----:R-:W-:Y:S02]  /*1930*/  ULEA UR4, UR6, UR4, 0x18 ;  /* 0x0000000406047291 */ /* 0x002fe4000f8ec0ff */
[----:B------:R-:W-:-:S07]  /*1940*/  ULEA UR5, UR6, UR5, 0x18 ;  /* 0x0000000506057291 */ /* 0x000fce000f8ec0ff */
[----:B------:R-:W1:Y:S02]  /*1950*/  LDS.U8 R0, [UR4] ;  /* 0x00000004ff007984 */ /* 0x000e640008000000 */
[----:B-1----:R-:W-:-:S13]  /*1960*/  ISETP.NE.AND P0, PT, R0, RZ, PT ;  /* 0x000000ff0000720c */ /* 0x002fda0003f05270 */
[----:B------:R-:W-:Y:S05]  /*1970*/  @P0 BRA `(.L_x_31) ;  /* 0x00000000007c0947 */ /* 0x000fea0003800000 */
[----:B------:R-:W-:-:S13]  /*1980*/  ELECT P0, URZ, PT ;  /* 0x0000000000ff782f */ /* 0x000fda0003800000 */
[----:B------:R-:W-:Y:S05]  /*1990*/  @!P0 BRA `(.L_x_32) ;  /* 0x0000000000848947 */ /* 0x000fea0003800000 */
[----:B------:R-:W-:Y:S01]  /*19a0*/  UMOV UR4, 0x8 ;  /* 0x0000000800047882 */ /* 0x000fe20000000000 */
[----:B------:R-:W-:-:S04]  /*19b0*/  IMAD.MOV.U32 R3, RZ, RZ, 0xff ;  /* 0x000000ffff037424 */ /* 0x000fc800078e00ff */
[----:B------:R-:W-:Y:S04]  /*19c0*/  DEPBAR.LE SB1, 0x36 ;  /* 0x00009d800000791a */ /* 0x000fe80000000000 */
[----:B------:R-:W1:Y:S02]  /*19d0*/  UTCATOMSWS.FIND_AND_SET.ALIGN UP0, UR4, UR4 ;  /* 0x00000004000475e3 */ /* 0x000e640008000800 */
[----:B-1----:R-:W-:Y:S01]  /*19e0*/  PLOP3.LUT P0, PT, PT, PT, UP0, 0x80, 0x8 ;  /* 0x000000000008781c */ /* 0x002fe20003f0f008 */
[----:B------:R-:W-:-:S03]  /*19f0*/  IMAD.U32 R4, RZ, RZ, UR4 ;  /* 0x00000004ff047e24 */ /* 0x000fc6000f8e00ff */
[----:B------:R-:W-:-:S04]  /*1a00*/  SEL R0, RZ, 0xffffffff, !P0 ;  /* 0xffffffffff007807 */ /* 0x000fc80004000000 */
[----:B------:R-:W-:Y:S01]  /*1a10*/  ISETP.NE.AND P0, PT, R0, RZ, PT ;  /* 0x000000ff0000720c */ /* 0x000fe20003f05270 */
[----:B------:R-:W-:-:S12]  /*1a20*/  IMAD.MOV.U32 R0, RZ, RZ, 0x1 ;  /* 0x00000001ff007424 */ /* 0x000fd800078e00ff */
[----:B------:R-:W-:Y:S05]  /*1a30*/  @P0 BRA `(.L_x_33) ;  /* 0x0000000000240947 */ /* 0x000fea0003800000 */
.L_x_34:
[----:B------:R-:W-:Y:S05]  /*1a40*/  NANOSLEEP 0x64 ;  /* 0x000000640000795d */ /* 0x000fea0003800000 */
[----:B------:R-:W-:-:S05]  /*1a50*/  UMOV UR4, 0x8 ;  /* 0x0000000800047882 */ /* 0x000fca0000000000 */
[----:B------:R-:W-:Y:S04]  /*1a60*/  DEPBAR.LE SB1, 0x36 ;  /* 0x00009d800000791a */ /* 0x000fe80000000000 */
[----:B------:R-:W1:Y:S02]  /*1a70*/  UTCATOMSWS.FIND_AND_SET.ALIGN UP0, UR4, UR4 ;  /* 0x00000004000475e3 */ /* 0x000e640008000800 */
[----:B-1----:R-:W-:-:S04]  /*1a80*/  PLOP3.LUT P0, PT, PT, PT, UP0, 0x80, 0x8 ;  /* 0x000000000008781c */ /* 0x002fc80003f0f008 */
[----:B------:R-:W-:-:S04]  /*1a90*/  SEL R4, RZ, 0xffffffff, !P0 ;  /* 0xffffffffff047807 */ /* 0x000fc80004000000 */
[----:B------:R-:W-:Y:S01]  /*1aa0*/  ISETP.NE.AND P0, PT, R4, RZ, PT ;  /* 0x000000ff0400720c */ /* 0x000fe20003f05270 */
[----:B------:R-:W-:-:S12]  /*1ab0*/  IMAD.U32 R4, RZ, RZ, UR4 ;  /* 0x00000004ff047e24 */ /* 0x000fd8000f8e00ff */
[----:B------:R-:W-:Y:S05]  /*1ac0*/  @!P0 BRA `(.L_x_34) ;  /* 0xfffffffc00dc8947 */ /* 0x000fea000383ffff */
.L_x_33:
[C---:B------:R-:W-:Y:S01]  /*1ad0*/  VIADD R5, R4.reuse, 0x10 ;  /* 0x0000001004057836 */ /* 0x040fe20000000000 */
[----:B------:R-:W-:Y:S01]  /*1ae0*/  UMOV UR4, 0x50 ;  /* 0x0000005000047882 */ /* 0x000fe20000000000 */
[----:B------:R-:W-:Y:S01]  /*1af0*/  SHF.L.U32 R3, R3, R4, RZ ;  /* 0x0000000403037219 */ /* 0x000fe200000006ff */
[----:B------:R-:W-:Y:S01]  /*1b00*/  ULEA UR4, UR6, UR4, 0x18 ;  /* 0x0000000406047291 */ /* 0x000fe2000f8ec0ff */
[----:B------:R-:W-:Y:S01]  /*1b10*/  IMAD.SHL.U32 R4, R4, 0x20, RZ ;  /* 0x0000002004047824 */ /* 0x000fe200078e00ff */
[----:B------:R-:W-:-:S04]  /*1b20*/  SHF.L.U32 R0, R0, R5, RZ ;  /* 0x0000000500007219 */ /* 0x000fc800000006ff */
[----:B------:R-:W-:-:S05]  /*1b30*/  LOP3.LUT R0, R0, R3, RZ, 0xfc, !PT ;  /* 0x0000000300007212 */ /* 0x000fca00078efcff */
[----:B------:R1:W-:Y:S04]  /*1b40*/  ATOMS.OR RZ, [UR4], R0 ;  /* 0x00000000ffff798c */ /* 0x0003e8000b000004 */
[----:B------:R1:W-:Y:S01]  /*1b50*/  STS [UR5+0x78], R4 ;  /* 0x00007804ff007988 */ /* 0x0003e20008000805 */
[----:B------:R-:W-:Y:S05]  /*1b60*/  BRA `(.L_x_32) ;  /* 0x0000000000107947 */ /* 0x000fea0003800000 */
.L_x_31:
[----:B------:R-:W-:Y:S02]  /*1b70*/  MOV R0, 0xffffffff ;  /* 0xffffffff00007802 */ /* 0x000fe40000000f00 */
[----:B------:R-:W-:-:S03]  /*1b80*/  MOV R4, 0x1bb0 ;  /* 0x00001bb000047802 */ /* 0x000fc60000000f00 */
[----:B------:R1:W-:Y:S04]  /*1b90*/  STS [UR5+0x78], R0 ;  /* 0x00007800ff007988 */ /* 0x0003e80008000805 */
[----:B-1----:R-:W-:Y:S05]  /*1ba0*/  CALL.REL.NOINC `($__internal_1_$__cuda_sm10x_tcgen05_guardrail_trap_phase_invalid_during_alloc) ;  /* 0x0000002400b47944 */ /* 0x002fea0003c00000 */
.L_x_32:
[----:B------:R-:W-:Y:S05]  /*1bb0*/  WARPSYNC.ALL ;  /* 0x0000000000007948 */ /* 0x000fea0003800000 */
[----:B------:R-:W-:Y:S01]  /*1bc0*/  NOP ;  /* 0x0000000000007918 */ /* 0x000fe20000000000 */
.L_x_30:
[----:B------:R-:W2:Y:S08]  /*1bd0*/  S2UR UR11, SR_CgaCtaId ;  /* 0x00000000000b79c3 */ /* 0x000eb00000008800 */
[----:B------:R-:W-:Y:S06]  /*1be0*/  BAR.SYNC.DEFER_BLOCKING 0x2, 0xa0 ;  /* 0x0082800000007b1d */ /* 0x000fec0000010000 */
[----:B------:R-:W-:-:S02]  /*1bf0*/  UMOV UR4, 0x400 ;  /* 0x0000040000047882 */ /* 0x000fc40000000000 */
[----:B------:R-:W3:Y:S01]  /*1c00*/  S2UR UR27, SR_CTAID.Z ;  /* 0x00000000001b79c3 */ /* 0x000ee20000002700 */
[----:B--2---:R-:W-:Y:S02]  /*1c10*/  ULEA UR11, UR11, UR4, 0x18 ;  /* 0x000000040b0b7291 */ /* 0x004fe4000f8ec0ff */
[----:B---3--:R-:W-:-:S07]  /*1c20*/  UISETP.GT.U32.AND UP0, UPT, UR27, 0x1ff, UPT ;  /* 0x000001ff1b00788c */ /* 0x008fce000bf04070 */
[----:B-1----:R-:W1:Y:S02]  /*1c30*/  LDS R0, [UR11+0x78] ;  /* 0x0000780bff007984 */ /* 0x002e640008000800 */
[----:B-1----:R-:W-:Y:S01]  /*1c40*/  R2UR UR28, R0 ;  /* 0x00000000001c72ca */ /* 0x002fe200000e0000 */
[----:B------:R-:W-:-:S14]  /*1c50*/  BRA.U UP0, `(.L_x_35) ;  /* 0x0000001d00f47547 */ /* 0x000fdc000b800000 */
[----:B------:R-:W1:Y:S01]  /*1c60*/  LDCU.64 UR4, c[0x0][0x5c0] ;  /* 0x0000b800ff0477ac */ /* 0x000e620008000a00 */
[----:B------:R-:W-:Y:S01]  /*1c70*/  SHF.R.U32.HI R0, RZ, 0x5, R2 ;  /* 0x00000005ff007819 */ /* 0x000fe20000011602 */
[----:B------:R-:W-:Y:S01]  /*1c80*/  IMAD.SHL.U32 R3, R2, 0x40, RZ ;  /* 0x0000004002037824 */ /* 0x000fe200078e00ff */
[----:B------:R-:W2:Y:S02]  /*1c90*/  LDCU UR10, c[0x0][0x374] ;  /* 0x00006e80ff0a77ac */ /* 0x000ea40008000800 */
[----:B------:R-:W-:Y:S02]  /*1ca0*/  R2UR UR21, R0 ;  /* 0x00000000001572ca */ /* 0x000fe400000e0000 */
[----:B------:R-:W-:Y:S01]  /*1cb0*/  LOP3.LUT R3, R3, 0x7c0, RZ, 0xc0, !PT ;  /* 0x000007c003037812 */ /* 0x000fe200078ec0ff */
[----:B------:R-:W3:Y:S01]  /*1cc0*/  LDCU.64 UR30, c[0x0][0x348] ;  /* 0x00006900ff1e77ac */ /* 0x000ee20008000a00 */
[----:B------:R-:W-:Y:S01]  /*1cd0*/  UMOV UR24, URZ ;  /* 0x000000ff00187c82 */ /* 0x000fe20008000000 */
[----:B------:R-:W-:Y:S01]  /*1ce0*/  UMOV UR23, URZ ;  /* 0x000000ff00177c82 */ /* 0x000fe20008000000 */
[----:B-1----:R-:W-:-:S07]  /*1cf0*/  UIMAD.WIDE.U32 UR6, UR27, UR5, URZ ;  /* 0x000000051b0672a5 */ /* 0x002fce000f8e00ff */
[----:B------:R-:W-:Y:S01]  /*1d00*/  IMAD.U32 R0, RZ, RZ, UR21 ;  /* 0x00000015ff007e24 */ /* 0x000fe2000f8e00ff */
[----:B------:R-:W-:Y:S02]  /*1d10*/  ULEA UR25, UR21, UR28, 0x15 ;  /* 0x0000001c15197291 */ /* 0x000fe4000f8ea8ff */
[----:B------:R-:W-:Y:S01]  /*1d20*/  UIADD3 UR5, UPT, UPT, UR27, -UR7, URZ ;  /* 0x800000071b057290 */ /* 0x000fe2000fffe0ff */
[----:B------:R-:W-:-:S03]  /*1d30*/  IMAD R0, R0, 0x800, R3 ;  /* 0x0000080000007824 */ /* 0x000fc600078e0203 */
[----:B------:R-:W-:Y:S01]  /*1d40*/  USHF.R.U32.HI UR5, URZ, UR20, UR5 ;  /* 0x00000014ff057299 */ /* 0x000fe20008011605 */
[----:B------:R-:W-:Y:S01]  /*1d50*/  VIADD R0, R0, UR11 ;  /* 0x0000000b00007c36 */ /* 0x000fe20008000000 */
[----:B------:R-:W-:Y:S01]  /*1d60*/  S2UR UR11, SR_CTAID.Y ;  /* 0x00000000000b79c3 */ /* 0x000fe20000002600 */
[----:B------:R-:W1:Y:S02]  /*1d70*/  LDCU UR6, c[0x0][0x5d0] ;  /* 0x0000ba00ff0677ac */ /* 0x000e640008000800 */
[C---:B------:R-:W-:Y:S01]  /*1d80*/  VIADD R3, R0.reuse, 0x8420 ;  /* 0x0000842000037836 */ /* 0x040fe20000000000 */
[----:B------:R-:W-:Y:S01]  /*1d90*/  UIADD3 UR5, UPT, UPT, UR7, UR5, URZ ;  /* 0x0000000507057290 */ /* 0x000fe2000fffe0ff */
[----:B------:R-:W-:-:S03]  /*1da0*/  VIADD R2, R0, 0x8430 ;  /* 0x0000843000027836 */ /* 0x000fc60000000000 */
[----:B------:R-:W-:Y:S01]  /*1db0*/  SHF.R.U32.HI R72, RZ, 0x3, R3 ;  /* 0x00000003ff487819 */ /* 0x000fe20000011603 */
[----:B------:R-:W-:Y:S01]  /*1dc0*/  USHF.R.U32.HI UR14, URZ, UR19, UR5 ;  /* 0x00000013ff0e7299 */ /* 0x000fe20008011605 */
[C---:B------:R-:W-:Y:S01]  /*1dd0*/  VIADD R4, R0.reuse, 0x430 ;  /* 0x0000043000047836 */ /* 0x040fe20000000000 */
[----:B------:R-:W-:Y:S01]  /*1de0*/  SHF.R.U32.HI R73, RZ, 0x3, R2 ;  /* 0x00000003ff497819 */ /* 0x000fe20000011602 */
[C---:B------:R-:W-:Y:S01]  /*1df0*/  VIADD R5, R0.reuse, 0x400 ;  /* 0x0000040000057836 */ /* 0x040fe20000000000 */
[----:B------:R-:W-:Y:S01]  /*1e00*/  UIADD3 UR14, UPT, UPT, -UR14, URZ, URZ ;  /* 0x000000ff0e0e7290 */ /* 0x000fe2000fffe1ff */
[----:B------:R-:W-:Y:S01]  /*1e10*/  LOP3.LUT R72, R3, 0x30, R72, 0x78, !PT ;  /* 0x0000003003487812 */ /* 0x000fe200078e7848 */
[----:B------:R-:W-:Y:S01]  /*1e20*/  VIADD R3, R0, 0x8400 ;  /* 0x0000840000037836 */ /* 0x000fe20000000000 */
[----:B------:R-:W-:Y:S01]  /*1e30*/  LOP3.LUT R73, R2, 0x30, R73, 0x78, !PT ;  /* 0x0000003002497812 */ /* 0x000fe200078e7849 */
[----:B------:R-:W-:Y:S01]  /*1e40*/  UIMAD UR14, UR4, UR14, UR27 ;  /* 0x0000000e040e72a4 */ /* 0x000fe2000f8e021b */
[C---:B------:R-:W-:Y:S01]  /*1e50*/  VIADD R2, R0.reuse, 0x8410 ;  /* 0x0000841000027836 */ /* 0x040fe20000000000 */
[----:B------:R-:W4:Y:S01]  /*1e60*/  LDCU.64 UR4, c[0x0][0x5d8] ;  /* 0x0000bb00ff0477ac */ /* 0x000f220008000a00 */
[C---:B------:R-:W-:Y:S01]  /*1e70*/  VIADD R7, R0.reuse, 0x420 ;  /* 0x0000042000077836 */ /* 0x040fe20000000000 */
[----:B------:R-:W-:Y:S01]  /*1e80*/  SHF.R.U32.HI R70, RZ, 0x3, R3 ;  /* 0x00000003ff467819 */ /* 0x000fe20000011603 */
[----:B------:R-:W-:Y:S01]  /*1e90*/  VIADD R0, R0, 0x410 ;  /* 0x0000041000007836 */ /* 0x000fe20000000000 */
[----:B-1----:R-:W-:Y:S01]  /*1ea0*/  UIMAD.WIDE.U32 UR6, UR14, UR6, URZ ;  /* 0x000000060e0672a5 */ /* 0x002fe2000f8e00ff */
[----:B------:R-:W-:-:S02]  /*1eb0*/  SHF.R.U32.HI R71, RZ, 0x3, R2 ;  /* 0x00000003ff477819 */ /* 0x000fc40000011602 */
[----:B------:R-:W-:Y:S01]  /*1ec0*/  LOP3.LUT R70, R3, 0x30, R70, 0x78, !PT ;  /* 0x0000003003467812 */ /* 0x000fe200078e7846 */
[----:B------:R-:W-:Y:S01]  /*1ed0*/  UIADD3 UR6, UPT, UPT, UR14, -UR7, URZ ;  /* 0x800000070e067290 */ /* 0x000fe2000fffe0ff */
[----:B------:R-:W-:Y:S02]  /*1ee0*/  LOP3.LUT R71, R2, 0x30, R71, 0x78, !PT ;  /* 0x0000003002477812 */ /* 0x000fe400078e7847 */
[----:B------:R-:W-:Y:S01]  /*1ef0*/  SHF.R.U32.HI R3, RZ, 0x3, R0 ;  /* 0x00000003ff037819 */ /* 0x000fe20000011600 */
[----:B------:R-:W-:Y:S01]  /*1f00*/  USHF.R.U32.HI UR6, URZ, UR18, UR6 ;  /* 0x00000012ff067299 */ /* 0x000fe20008011606 */
[----:B------:R-:W-:Y:S02]  /*1f10*/  SHF.R.U32.HI R69, RZ, 0x3, R4 ;  /* 0x00000003ff457819 */ /* 0x000fe40000011604 */
[----:B------:R-:W-:Y:S01]  /*1f20*/  SHF.R.U32.HI R68, RZ, 0x3, R7 ;  /* 0x00000003ff447819 */ /* 0x000fe20000011607 */
[----:B------:R-:W-:Y:S01]  /*1f30*/  UIADD3 UR6, UPT, UPT, UR7, UR6, URZ ;  /* 0x0000000607067290 */ /* 0x000fe2000fffe0ff */
[----:B------:R-:W-:-:S02]  /*1f40*/  SHF.R.U32.HI R2, RZ, 0x3, R5 ;  /* 0x00000003ff027819 */ /* 0x000fc40000011605 */
[----:B------:R-:W-:Y:S01]  /*1f50*/  LOP3.LUT R3, R0, 0x30, R3, 0x78, !PT ;  /* 0x0000003000037812 */ /* 0x000fe200078e7803 */
[----:B------:R-:W-:Y:S01]  /*1f60*/  USHF.R.U32.HI UR6, URZ, UR17, UR6 ;  /* 0x00000011ff067299 */ /* 0x000fe20008011606 */
[----:B------:R-:W-:Y:S01]  /*1f70*/  LOP3.LUT R69, R4, 0x30, R69, 0x78, !PT ;  /* 0x0000003004457812 */ /* 0x000fe200078e7845 */
[----:B------:R-:W-:Y:S01]  /*1f80*/  IMAD.MOV.U32 R0, RZ, RZ, RZ ;  /* 0x000000ffff007224 */ /* 0x000fe200078e00ff */
[----:B------:R-:W-:Y:S01]  /*1f90*/  LOP3.LUT R68, R7, 0x30, R68, 0x78, !PT ;  /* 0x0000003007447812 */ /* 0x000fe200078e7844 */
[----:B----4-:R-:W-:Y:S01]  /*1fa0*/  UIMAD.WIDE.U32 UR8, UR6, UR5, URZ ;  /* 0x00000005060872a5 */ /* 0x010fe2000f8e00ff */
[----:B------:R-:W-:-:S06]  /*1fb0*/  LOP3.LUT R2, R5, 0x30, R2, 0x78, !PT ;  /* 0x0000003005027812 */ /* 0x000fcc00078e7802 */
[----:B------:R-:W-:Y:S02]  /*1fc0*/  UMOV UR7, UR9 ;  /* 0x0000000900077c82 */ /* 0x000fe40008000000 */
[----:B------:R-:W-:Y:S02]  /*1fd0*/  UIADD3 UR5, UPT, UPT, UR6, -UR7, URZ ;  /* 0x8000000706057290 */ /* 0x000fe4000fffe0ff */
[----:B------:R-:W2:Y:S02]  /*1fe0*/  LDCU UR9, c[0x0][0x370] ;  /* 0x00006e00ff0977ac */ /* 0x000ea40008000800 */
[----:B------:R-:W-:Y:S01]  /*1ff0*/  USHF.R.U32.HI UR5, URZ, UR16, UR5 ;  /* 0x00000010ff057299 */ /* 0x000fe20008011605 */
[----:B------:R-:W1:Y:S03]  /*2000*/  LDCU UR8, c[0x0][0x378] ;  /* 0x00006f00ff0877ac */ /* 0x000e660008000800 */
[----:B------:R-:W-:Y:S01]  /*2010*/  UIADD3 UR5, UPT, UPT, UR7, UR5, URZ ;  /* 0x0000000507057290 */ /* 0x000fe2000fffe0ff */
[----:B------:R-:W4:Y:S03]  /*2020*/  S2UR UR7, SR_CgaCtaId ;  /* 0x00000000000779c3 */ /* 0x000f260000008800 */
[----:B------:R-:W-:-:S04]  /*2030*/  USHF.R.U32.HI UR5, URZ, UR15, UR5 ;  /* 0x0000000fff057299 */ /* 0x000fc80008011605 */
[----:B------:R-:W-:Y:S02]  /*2040*/  UIADD3 UR5, UPT, UPT, -UR5, URZ, URZ ;  /* 0x000000ff05057290 */ /* 0x000fe4000fffe1ff */
[----:B--2---:R-:W-:Y:S02]  /*2050*/  UIMAD UR10, UR10, UR9, URZ ;  /* 0x000000090a0a72a4 */ /* 0x004fe4000f8e02ff */
[----:B------:R-:W-:Y:S02]  /*2060*/  UIMAD UR4, UR4, UR5, UR6 ;  /* 0x00000005040472a4 */ /* 0x000fe4000f8e0206 */
[----:B-1----:R-:W-:Y:S02]  /*2070*/  UIMAD UR8, UR10, UR8, URZ ;  /* 0x000000080a0872a4 */ /* 0x002fe4000f8e02ff */
[----:B------:R-:W-:Y:S02]  /*2080*/  UIADD3 UR6, UPT, UPT, -UR6, URZ, URZ ;  /* 0x000000ff06067290 */ /* 0x000fe4000fffe1ff */
[----:B------:R-:W-:Y:S01]  /*2090*/  ULEA.HI UR26, UR8, UR8, URZ, 0x1 ;  /* 0x00000008081a7291 */ /* 0x000fe2000f8f08ff */
[----:B------:R-:W1:Y:S01]  /*20a0*/  LDCU UR5, c[0x0][0x5cc] ;  /* 0x0000b980ff0577ac */ /* 0x000e620008000800 */
[----:B------:R-:W-:-:S02]  /*20b0*/  UMOV UR9, 0x400 ;  /* 0x0000040000097882 */ /* 0x000fc40000000000 */
[----:B------:R-:W-:Y:S02]  /*20c0*/  USHF.R.S32.HI UR26, URZ, 0x1, UR26 ;  /* 0x00000001ff1a7899 */ /* 0x000fe4000801141a */
[----:B----4-:R-:W-:Y:S02]  /*20d0*/  ULEA UR7, UR7, UR9, 0x18 ;  /* 0x0000000907077291 */ /* 0x010fe4000f8ec0ff */
[----:B-1-3--:R-:W-:-:S12]  /*20e0*/  UIMAD UR14, UR5, UR6, UR14 ;  /* 0x00000006050e72a4 */ /* 0x00afd8000f8e020e */
.L_x_39:
[----:B------:R-:W-:Y:S01]  /*20f0*/  ULEA UR22, UR23, UR7, 0x3 ;  /* 0x0000000717167291 */ /* 0x000fe2000f8e18ff */
[----:B------:R-:W-:Y:S01]  /*2100*/  SHF.L.U32 R6, R0, 0x1f, RZ ;  /* 0x0000001f00067819 */ /* 0x000fe200000006ff */
[----:B------:R-:W1:Y:S01]  /*2110*/  S2UR UR29, SR_CgaCtaId ;  /* 0x00000000001d79c3 */ /* 0x000e620000008800 */
[----:B------:R-:W-:Y:S02]  /*2120*/  UIADD3 UR38, UP1, UPT, UR30, 0x140, URZ ;  /* 0x000001401e267890 */ /* 0x000fe4000ff3e0ff */
[----:B------:R-:W-:Y:S02]  /*2130*/  UIADD3 UR33, UPT, UPT, UR4, UR4, URZ ;  /* 0x0000000404217290 */ /* 0x000fe4000fffe0ff */
[----:B------:R-:W-:Y:S01]  /*2140*/  UIADD3 UR36, UP0, UPT, UR30, 0x1c0, URZ ;  /* 0x000001c01e247890 */ /* 0x000fe2000ff1e0ff */
[----:B------:R-:W-:Y:S01]  /*2150*/  UMOV UR4, 0x400 ;  /* 0x0000040000047882 */ /* 0x000fe20000000000 */
[----:B------:R-:W2:Y:S01]  /*2160*/  SYNCS.PHASECHK.TRANS64.TRYWAIT P0, [UR22+0x50], R6 ;  /* 0x00005006ff0075a7 */ /* 0x000ea20008001116 */
[----:B------:R-:W-:-:S02]  /*2170*/  UIADD3.X UR39, UPT, UPT, URZ, UR31, URZ, UP1, !UPT ;  /* 0x0000001fff277290 */ /* 0x000fc40008ffe4ff */
[----:B------:R-:W-:Y:S01]  /*2180*/  ULEA UR32, UR23, UR25, 0x7 ;  /* 0x0000001917207291 */ /* 0x000fe2000f8e38ff */
[----:B------:R-:W3:Y:S01]  /*2190*/  LDCU UR34, c[0x0][0x5e4] ;  /* 0x0000bc80ff2277ac */ /* 0x000ee20008000800 */
[----:B------:R-:W-:Y:S02]  /*21a0*/  USHF.L.U32 UR14, UR14, 0x7, URZ ;  /* 0x000000070e0e7899 */ /* 0x000fe400080006ff */
[----:B------:R-:W-:Y:S02]  /*21b0*/  ULOP3.LUT UR33, UR33, 0x1, UR11, 0xf8, !UPT ;  /* 0x0000000121217892 */ /* 0x000fe4000f8ef80b */
[----:B------:R-:W-:Y:S02]  /*21c0*/  UIADD3.X UR37, UPT, UPT, URZ, UR31, URZ, UP0, !UPT ;  /* 0x0000001fff257290 */ /* 0x000fe400087fe4ff */
[----:B------:R-:W-:Y:S02]  /*21d0*/  UPLOP3.LUT UP1, UPT, UPT, UPT, UPT, 0x80, 0x8 ;  /* 0x000000000008789c */ /* 0x000fe40003f2f070 */
[----:B-1----:R-:W-:Y:S01]  /*21e0*/  ULEA UR29, UR29, UR4, 0x18 ;  /* 0x000000041d1d7291 */ /* 0x002fe2000f8ec0ff */
[----:B--23--:R-:W-:Y:S11]  /*21f0*/  @!P0 BRA `(.L_x_36) ;  /* 0x0000001c00f88947 */ /* 0x00cff60003800000 */
.L_x_53:
[----:B------:R-:W-:-:S05]  /*2200*/  UMOV UR5, URZ ;  /* 0x000000ff00057c82 */ /* 0x000fca0008000000 */
.L_x_38:
[----:B------:R-:W-:Y:S02]  /*2210*/  USHF.L.U32 UR13, UR5, 0x5, URZ ;  /* 0x00000005050d7899 */ /* 0x000fe400080006ff */
[----:B------:R-:W-:Y:S02]  /*2220*/  USHF.R.U32.HI UR6, URZ, 0x1, UR5 ;  /* 0x00000001ff067899 */ /* 0x000fe40008011605 */
[----:B------:R-:W-:Y:S02]  /*2230*/  UIADD3 UR4, UPT, UPT, UR32, UR13, URZ ;  /* 0x0000000d20047290 */ /* 0x000fe4000fffe0ff */
[----:B------:R-:W-:Y:S02]  /*2240*/  ULEA UR6, UR24, UR6, 0x2 ;  /* 0x0000000618067291 */ /* 0x000fe4000f8e10ff */
[----:B------:R-:W-:-:S05]  /*2250*/  UISETP.NE.AND UP0, UPT, UR21, URZ, UPT ;  /* 0x000000ff1500728c */ /* 0x000fca000bf05270 */
[----:B---3--:R-:W2:Y:S01]  /*2260*/  LDTM.x32 R36, tmem[UR4+0x20] ;  /* 0x00002004002479ee */ /* 0x008ea200082c0000 */
[----:B-1----:R-:W1:Y:S01]  /*2270*/  LDTM.x32 R4, tmem[UR4] ;  /* 0x00000004000479ee */ /* 0x002e6200082c0000 */
[----:B------:R-:W-:-:S04]  /*2280*/  ULEA UR4, UR24, UR5, 0x2 ;  /* 0x0000000518047291 */ /* 0x000fc8000f8e10ff */
[----:B------:R-:W-:-:S04]  /*2290*/  USHF.R.S32.HI UR12, URZ, 0x1f, UR4 ;  /* 0x0000001fff0c7899 */ /* 0x000fc80008011404 */
[----:B------:R-:W-:-:S04]  /*22a0*/  ULEA.HI UR12, UR12, UR4, URZ, 0x2 ;  /* 0x000000040c0c7291 */ /* 0x000fc8000f8f10ff */
[----:B------:R-:W-:-:S04]  /*22b0*/  ULOP3.LUT UR12, UR12, 0xfffffffc, URZ, 0xc0, !UPT ;  /* 0xfffffffc0c0c7892 */ /* 0x000fc8000f8ec0ff */
[----:B------:R-:W-:Y:S02]  /*22c0*/  UIADD3 UR12, UPT, UPT, UR4, -UR12, URZ ;  /* 0x8000000c040c7290 */ /* 0x000fe4000fffe0ff */
[----:B------:R-:W-:Y:S01]  /*22d0*/  UIADD3 UR4, UPT, UPT, UR4, 0x1, URZ ;  /* 0x0000000104047890 */ /* 0x000fe2000fffe0ff */
[----:B--2---:R-:W-:Y:S01]  /*22e0*/  FMUL R53, R53, UR34 ;  /* 0x0000002235357c20 */ /* 0x004fe20008400000 */
[----:B-1----:R-:W-:Y:S01]  /*22f0*/  FMUL R9, R9, UR34 ;  /* 0x0000002209097c20 */ /* 0x002fe20008400000 */
[----:B------:R-:W-:Y:S01]  /*2300*/  FMUL R8, R8, UR34 ;  /* 0x0000002208087c20 */ /* 0x000fe20008400000 */
[----:B------:R-:W-:Y:S01]  /*2310*/  FMUL R74, R7, UR34 ;  /* 0x00000022074a7c20 */ /* 0x000fe20008400000 */
[----:B------:R-:W-:Y:S01]  /*2320*/  FMUL R75, R6, UR34 ;  /* 0x00000022064b7c20 */ /* 0x000fe20008400000 */
[----:B------:R-:W-:Y:S01]  /*2330*/  FMUL R76, R5, UR34 ;  /* 0x00000022054c7c20 */ /* 0x000fe20008400000 */
[----:B------:R-:W-:Y:S01]  /*2340*/  FMUL R77, R4, UR34 ;  /* 0x00000022044d7c20 */ /* 0x000fe20008400000 */
[----:B------:R-:W-:Y:S01]  /*2350*/  FMUL R11, R11, UR34 ;  /* 0x000000220b0b7c20 */ /* 0x000fe20008400000 */
[----:B------:R-:W-:Y:S01]  /*2360*/  FMUL R78, R10, UR34 ;  /* 0x000000220a4e7c20 */ /* 0x000fe20008400000 */
[----:B------:R-:W-:Y:S01]  /*2370*/  MOV R10, UR12 ;  /* 0x0000000c000a7c02 */ /* 0x000fe20008000f00 */
[----:B------:R-:W-:Y:S01]  /*2380*/  FMUL R54, R54, UR34 ;  /* 0x0000002236367c20 */ /* 0x000fe20008400000 */
[----:B------:R-:W-:Y:S01]  /*2390*/  F2FP.BF16.F32.PACK_AB R6, R9, R8 ;  /* 0x000000080906723e */ /* 0x000fe200000010ff */
[----:B------:R-:W-:Y:S01]  /*23a0*/  FMUL R82, R53, -1.4426950216293334961 ;  /* 0xbfb8aa3b35527820 */ /* 0x000fe20000400000 */
[----:B------:R-:W-:Y:S01]  /*23b0*/  F2FP.BF16.F32.PACK_AB R5, R74, R75 ;  /* 0x0000004b4a05723e */ /* 0x000fe200000010ff */
[----:B------:R-:W-:Y:S01]  /*23c0*/  FMUL R13, R13, UR34 ;  /* 0x000000220d0d7c20 */ /* 0x000fe20008400000 */
[----:B------:R-:W-:Y:S01]  /*23d0*/  F2FP.BF16.F32.PACK_AB R4, R76, R77 ;  /* 0x0000004d4c04723e */ /* 0x000fe200000010ff */
[----:B------:R-:W-:Y:S01]  /*23e0*/  FMUL R12, R12, UR34 ;  /* 0x000000220c0c7c20 */ /* 0x000fe20008400000 */
[----:B------:R-:W-:Y:S01]  /*23f0*/  F2FP.BF16.F32.PACK_AB R7, R11, R78 ;  /* 0x0000004e0b07723e */ /* 0x000fe200000010ff */
[----:B------:R-:W-:Y:S01]  /*2400*/  FMUL R79, R15, UR34 ;  /* 0x000000220f4f7c20 */ /* 0x000fe20008400000 */
[----:B------:R-:W-:Y:S01]  /*2410*/  LEA R80, R10, R2, 0xd ;  /* 0x000000020a507211 */ /* 0x000fe200078e68ff */
[----:B------:R-:W-:Y:S01]  /*2420*/  FMUL R14, R14, UR34 ;  /* 0x000000220e0e7c20 */ /* 0x000fe20008400000 */
[----:B------:R-:W-:Y:S01]  /*2430*/  FMUL R17, R17, UR34 ;  /* 0x0000002211117c20 */ /* 0x000fe20008400000 */
[----:B------:R-:W-:Y:S01]  /*2440*/  FMUL R16, R16, UR34 ;  /* 0x0000002210107c20 */ /* 0x000fe20008400000 */
[----:B------:R-:W-:Y:S01]  /*2450*/  FMUL R19, R19, UR34 ;  /* 0x0000002213137c20 */ /* 0x000fe20008400000 */
[----:B------:R1:W-:Y:S01]  /*2460*/  STS.128 [R80], R4 ;  /* 0x0000000450007388 */ /* 0x0003e20000000c00 */
[----:B------:R-:W-:Y:S01]  /*2470*/  FMUL R90, R54, -1.4426950216293334961 ;  /* 0xbfb8aa3b365a7820 */ /* 0x000fe20000400000 */
[----:B------:R2:W3:Y:S01]  /*2480*/  MUFU.EX2 R15, R82 ;  /* 0x00000052000f7308 */ /* 0x0004e20000000800 */
[----:B------:R-:W-:Y:S01]  /*2490*/  FMUL R21, R21, UR34 ;  /* 0x0000002215157c20 */ /* 0x000fe20008400000 */
[----:B------:R-:W-:Y:S01]  /*24a0*/  FMUL R20, R20, UR34 ;  /* 0x0000002214147c20 */ /* 0x000fe20008400000 */
[----:B------:R-:W-:Y:S01]  /*24b0*/  FMUL R23, R23, UR34 ;  /* 0x0000002217177c20 */ /* 0x000fe20008400000 */
[----:B------:R-:W-:Y:S01]  /*24c0*/  FMUL R22, R22, UR34 ;  /* 0x0000002216167c20 */ /* 0x000fe20008400000 */
[----:B------:R-:W-:Y:S01]  /*24d0*/  FMUL R25, R25, UR34 ;  /* 0x0000002219197c20 */ /* 0x000fe20008400000 */
[----:B------:R-:W-:Y:S01]  /*24e0*/  FMUL R24, R24, UR34 ;  /* 0x0000002218187c20 */ /* 0x000fe20008400000 */
[----:B------:R-:W-:Y:S01]  /*24f0*/  FMUL R27, R27, UR34 ;  /* 0x000000221b1b7c20 */ /* 0x000fe20008400000 */
[----:B------:R-:W-:Y:S01]  /*2500*/  MUFU.EX2 R90, R90 ;  /* 0x0000005a005a7308 */ /* 0x000fe20000000800 */
[----:B------:R-:W-:Y:S01]  /*2510*/  FMUL R52, R52, UR34 ;  /* 0x0000002234347c20 */ /* 0x000fe20008400000 */
[----:B------:R-:W-:Y:S01]  /*2520*/  FMUL R46, R46, UR34 ;  /* 0x000000222e2e7c20 */ /* 0x000fe20008400000 */
[----:B------:R-:W-:Y:S01]  /*2530*/  LEA R87, R10, R68, 0xd ;  /* 0x000000440a577211 */ /* 0x000fe200078e68ff */
[----:B------:R-:W-:Y:S01]  /*2540*/  FMUL R56, R56, UR34 ;  /* 0x0000002238387c20 */ /* 0x000fe20008400000 */
[----:B------:R-:W-:Y:S01]  /*2550*/  FMUL R83, R52, -1.4426950216293334961 ;  /* 0xbfb8aa3b34537820 */ /* 0x000fe20000400000 */
[----:B------:R-:W-:Y:S01]  /*2560*/  FMUL R91, R46, -1.4426950216293334961 ;  /* 0xbfb8aa3b2e5b7820 */ /* 0x000fe20000400000 */
[----:B------:R-:W-:Y:S01]  /*2570*/  FMUL R55, R55, UR34 ;  /* 0x0000002237377c20 */ /* 0x000fe20008400000 */
[----:B------:R-:W-:Y:S01]  /*2580*/  FMUL R57, R57, UR34 ;  /* 0x0000002239397c20 */ /* 0x000fe20008400000 */
[----:B--2---:R-:W-:Y:S01]  /*2590*/  LEA R82, R10, R3, 0xd ;  /* 0x000000030a527211 */ /* 0x004fe200078e68ff */
[----:B------:R-:W-:Y:S01]  /*25a0*/  FMUL R44, R44, UR34 ;  /* 0x000000222c2c7c20 */ /* 0x000fe20008400000 */
[----:B------:R-:W-:Y:S01]  /*25b0*/  FMUL R81, R55, -1.4426950216293334961 ;  /* 0xbfb8aa3b37517820 */ /* 0x000fe20000400000 */
[----:B------:R-:W-:Y:S01]  /*25c0*/  FMUL R85, R57, -1.4426950216293334961 ;  /* 0xbfb8aa3b39557820 */ /* 0x000fe20000400000 */
[----:B------:R-:W-:Y:S01]  /*25d0*/  FMUL R47, R47, UR34 ;  /* 0x000000222f2f7c20 */ /* 0x000fe20008400000 */
[----:B------:R-:W-:Y:S01]  /*25e0*/  FMUL R86, R44, -1.4426950216293334961 ;  /* 0xbfb8aa3b2c567820 */ /* 0x000fe20000400000 */
[----:B---3--:R-:W-:Y:S01]  /*25f0*/  FADD R93, R15, 1 ;  /* 0x3f8000000f5d7421 */ /* 0x008fe20000000000 */
[----:B------:R-:W-:Y:S01]  /*2600*/  FMUL R38, R38, UR34 ;  /* 0x0000002226267c20 */ /* 0x000fe20008400000 */
[----:B------:R-:W-:Y:S01]  /*2610*/  MUFU.EX2 R81, R81 ;  /* 0x0000005100517308 */ /* 0x000fe20000000800 */
[----:B------:R-:W-:Y:S01]  /*2620*/  FMUL R48, R48, UR34 ;  /* 0x0000002230307c20 */ /* 0x000fe20008400000 */
[----:B------:R-:W-:Y:S01]  /*2630*/  FMUL R49, R49, UR34 ;  /* 0x0000002231317c20 */ /* 0x000fe20008400000 */
[----:B------:R-:W-:Y:S01]  /*2640*/  FMUL R45, R45, UR34 ;  /* 0x000000222d2d7c20 */ /* 0x000fe20008400000 */
[----:B-1----:R-:W-:Y:S01]  /*2650*/  FMUL R80, R18, UR34 ;  /* 0x0000002212507c20 */ /* 0x002fe20008400000 */
[----:B------:R-:W-:Y:S01]  /*2660*/  F2FP.BF16.F32.PACK_AB R4, R13, R12 ;  /* 0x0000000c0d04723e */ /* 0x000fe200000010ff */
[----:B------:R-:W-:Y:S01]  /*2670*/  FMUL R51, R51, UR34 ;  /* 0x0000002233337c20 */ /* 0x000fe20008400000 */
[----:B------:R-:W-:Y:S01]  /*2680*/  F2FP.BF16.F32.PACK_AB R5, R79, R14 ;  /* 0x0000000e4f05723e */ /* 0x000fe200000010ff */
[----:B------:R1:W2:Y:S01]  /*2690*/  MUFU.EX2 R18, R83 ;  /* 0x0000005300127308 */ /* 0x0002a20000000800 */
[----:B------:R-:W-:Y:S01]  /*26a0*/  F2FP.BF16.F32.PACK_AB R6, R17, R16 ;  /* 0x000000101106723e */ /* 0x000fe200000010ff */
[----:B------:R-:W-:Y:S01]  /*26b0*/  FMUL R84, R45, -1.4426950216293334961 ;  /* 0xbfb8aa3b2d547820 */ /* 0x000fe20000400000 */
[----:B------:R-:W-:Y:S01]  /*26c0*/  F2FP.BF16.F32.PACK_AB R7, R19, R80 ;  /* 0x000000501307723e */ /* 0x000fe200000010ff */
[----:B------:R-:W-:Y:S01]  /*26d0*/  FMUL R88, R51, -1.4426950216293334961 ;  /* 0xbfb8aa3b33587820 */ /* 0x000fe20000400000 */
[----:B------:R-:W-:Y:S01]  /*26e0*/  FMUL R50, R50, UR34 ;  /* 0x0000002232327c20 */ /* 0x000fe20008400000 */
[----:B------:R-:W-:Y:S01]  /*26f0*/  FMUL R39, R39, UR34 ;  /* 0x0000002227277c20 */ /* 0x000fe20008400000 */
[----:B------:R-:W-:Y:S01]  /*2700*/  FMUL R42, R42, UR34 ;  /* 0x000000222a2a7c20 */ /* 0x000fe20008400000 */
[----:B------:R3:W-:Y:S01]  /*2710*/  STS.128 [R82], R4 ;  /* 0x0000000452007388 */ /* 0x0007e20000000c00 */
[----:B------:R-:W4:Y:S01]  /*2720*/  MUFU.EX2 R86, R86 ;  /* 0x0000005600567308 */ /* 0x000f220000000800 */
[----:B------:R-:W-:Y:S01]  /*2730*/  FMUL R89, R50, -1.4426950216293334961 ;  /* 0xbfb8aa3b32597820 */ /* 0x000fe20000400000 */
[----:B------:R-:W-:Y:S01]  /*2740*/  FMUL R43, R43, UR34 ;  /* 0x000000222b2b7c20 */ /* 0x000fe20008400000 */
[----:B------:R-:W-:Y:S01]  /*2750*/  FMUL R36, R36, UR34 ;  /* 0x0000002224247c20 */ /* 0x000fe20008400000 */
[----:B------:R-:W-:Y:S01]  /*2760*/  FMUL R37, R37, UR34 ;  /* 0x0000002225257c20 */ /* 0x000fe20008400000 */
[----:B------:R-:W-:Y:S01]  /*2770*/  FMUL R58, R58, UR34 ;  /* 0x000000223a3a7c20 */ /* 0x000fe20008400000 */
[----:B------:R-:W-:Y:S01]  /*2780*/  FMUL R61, R61, UR34 ;  /* 0x000000223d3d7c20 */ /* 0x000fe20008400000 */
[----:B------:R-:W-:Y:S01]  /*2790*/  FMUL R64, R64, UR34 ;  /* 0x0000002240407c20 */ /* 0x000fe20008400000 */
[----:B-1----:R-:W-:Y:S01]  /*27a0*/  FMUL R83, R56, -1.4426950216293334961 ;  /* 0xbfb8aa3b38537820 */ /* 0x002fe20000400000 */
[----:B--2---:R-:W-:Y:S01]  /*27b0*/  FADD R92, R18, 1 ;  /* 0x3f800000125c7421 */ /* 0x004fe20000000000 */
[----:B------:R-:W-:Y:S01]  /*27c0*/  MUFU.EX2 R84, R84 ;  /* 0x0000005400547308 */ /* 0x000fe20000000800 */
[----:B------:R-:W-:Y:S01]  /*27d0*/  FMUL R67, R67, UR34 ;  /* 0x0000002243437c20 */ /* 0x000fe20008400000 */
[----:B------:R-:W-:Y:S01]  /*27e0*/  USHF.R.S32.HI UR8, URZ, 0x1f, UR4 ;  /* 0x0000001fff087899 */ /* 0x000fe20008011404 */
[----:B------:R-:W-:Y:S01]  /*27f0*/  FMUL R28, R28, UR34 ;  /* 0x000000221c1c7c20 */ /* 0x000fe20008400000 */
[----:B------:R-:W-:-:S02]  /*2800*/  FMUL R29, R29, UR34 ;  /* 0x000000221d1d7c20 */ /* 0x000fc40008400000 */
[----:B------:R-:W-:Y:S01]  /*2810*/  ULEA.HI UR8, UR8, UR4, URZ, 0x2 ;  /* 0x0000000408087291 */ /* 0x000fe2000f8f10ff */
[----:B----4-:R-:W-:Y:S01]  /*2820*/  FADD R86, R86, 1 ;  /* 0x3f80000056567421 */ /* 0x010fe20000000000 */
[----:B------:R-:W1:Y:S02]  /*2830*/  MUFU.EX2 R83, R83 ;  /* 0x0000005300537308 */ /* 0x000e640000000800 */
[----:B------:R-:W-:-:S04]  /*2840*/  ULOP3.LUT UR8, UR8, 0xfffffffc, URZ, 0xc0, !UPT ;  /* 0xfffffffc08087892 */ /* 0x000fc8000f8ec0ff */
[----:B------:R-:W-:Y:S02]  /*2850*/  UIADD3 UR8, UPT, UPT, UR4, -UR8, URZ ;  /* 0x8000000804087290 */ /* 0x000fe4000fffe0ff */
[----:B------:R2:W4:Y:S01]  /*2860*/  MUFU.RCP R18, R93 ;  /* 0x0000005d00127308 */ /* 0x0005220000001000 */
[----:B------:R-:W-:Y:S01]  /*2870*/  ULEA.HI UR4, UR6, UR6, URZ, 0x1 ;  /* 0x0000000606047291 */ /* 0x000fe2000f8f08ff */
[----:B---3--:R-:W-:Y:S01]  /*2880*/  FMUL R82, R26, UR34 ;  /* 0x000000221a527c20 */ /* 0x008fe20008400000 */
[----:B------:R-:W-:Y:S02]  /*2890*/  F2FP.BF16.F32.PACK_AB R4, R21, R20 ;  /* 0x000000141504723e */ /* 0x000fe400000010ff */
[----:B------:R-:W-:Y:S01]  /*28a0*/  ULOP3.LUT UR4, UR4, 0xfffffffe, URZ, 0xc0, !UPT ;  /* 0xfffffffe04047892 */ /* 0x000fe2000f8ec0ff */
[----:B------:R-:W-:Y:S02]  /*28b0*/  F2FP.BF16.F32.PACK_AB R5, R23, R22 ;  /* 0x000000161705723e */ /* 0x000fe400000010ff */
[----:B------:R3:W-:Y:S01]  /*28c0*/  MUFU.EX2 R26, R85 ;  /* 0x00000055001a7308 */ /* 0x0007e20000000800 */
[----:B------:R-:W-:Y:S01]  /*28d0*/  F2FP.BF16.F32.PACK_AB R6, R25, R24 ;  /* 0x000000181906723e */ /* 0x000fe200000010ff */
[----:B-1----:R-:W-:Y:S01]  /*28e0*/  FADD R83, R83, 1 ;  /* 0x3f80000053537421 */ /* 0x002fe20000000000 */
[----:B------:R-:W-:Y:S01]  /*28f0*/  F2FP.BF16.F32.PACK_AB R7, R27, R82 ;  /* 0x000000521b07723e */ /* 0x000fe200000010ff */
[----:B------:R-:W-:-:S04]  /*2900*/  UIADD3 UR4, UPT, UPT, UR6, -UR4, URZ ;  /* 0x8000000406047290 */ /* 0x000fc8000fffe0ff */
[----:B------:R1:W-:Y:S01]  /*2910*/  STS.128 [R87], R4 ;  /* 0x0000000457007388 */ /* 0x0003e20000000c00 */
[----:B--2---:R-:W-:Y:S01]  /*2920*/  FMUL R93, R38, -1.4426950216293334961 ;  /* 0xbfb8aa3b265d7820 */ /* 0x004fe20000400000 */
[----:B------:R-:W-:Y:S01]  /*2930*/  MUFU.EX2 R88, R88 ;  /* 0x0000005800587308 */ /* 0x000fe20000000800 */
[----:B----4-:R-:W-:-:S04]  /*2940*/  FMUL R18, R53, R18 ;  /* 0x0000001235127220 */ /* 0x010fc80000400000 */
[----:B------:R-:W-:Y:S01]  /*2950*/  FMUL R21, R21, R18 ;  /* 0x0000001215157220 */ /* 0x000fe20000400000 */
[----:B---3--:R-:W-:Y:S02]  /*2960*/  FMUL R85, R47, -1.4426950216293334961 ;  /* 0xbfb8aa3b2f557820 */ /* 0x008fe40000400000 */
[----:B------:R-:W2:Y:S08]  /*2970*/  MUFU.EX2 R89, R89 ;  /* 0x0000005900597308 */ /* 0x000eb00000000800 */
[----:B------:R-:W3:Y:S01]  /*2980*/  MUFU.EX2 R85, R85 ;  /* 0x0000005500557308 */ /* 0x000ee20000000800 */
[----:B--2---:R-:W-:-:S07]  /*2990*/  FADD R89, R89, 1 ;  /* 0x3f80000059597421 */ /* 0x004fce0000000000 */
[----:B-1----:R1:W-:Y:S01]  /*29a0*/  MUFU.EX2 R4, R91 ;  /* 0x0000005b00047308 */ /* 0x0023e20000000800 */
[----:B------:R-:W-:Y:S01]  /*29b0*/  FMUL R6, R41, UR34 ;  /* 0x0000002229067c20 */ /* 0x000fe20008400000 */
[----:B------:R-:W-:Y:S01]  /*29c0*/  FMUL R87, R48, -1.4426950216293334961 ;  /* 0xbfb8aa3b30577820 */ /* 0x000fe20000400000 */
[----:B------:R-:W-:Y:S01]  /*29d0*/  FMUL R7, R49, -1.4426950216293334961 ;  /* 0xbfb8aa3b31077820 */ /* 0x000fe20000400000 */
[----:B---3--:R-:W-:Y:S01]  /*29e0*/  FADD R85, R85, 1 ;  /* 0x3f80000055557421 */ /* 0x008fe20000000000 */
[----:B------:R-:W-:-:S03]  /*29f0*/  FMUL R15, R6, -1.4426950216293334961 ;  /* 0xbfb8aa3b060f7820 */ /* 0x000fc60000400000 */
[----:B------:R-:W2:Y:S08]  /*2a00*/  MUFU.RCP R5, R92 ;  /* 0x0000005c00057308 */ /* 0x000eb00000001000 */
[----:B------:R-:W3:Y:S01]  /*2a10*/  MUFU.EX2 R87, R87 ;  /* 0x0000005700577308 */ /* 0x000ee20000000800 */
[----:B-1----:R-:W-:Y:S01]  /*2a20*/  FADD R91, R90, 1 ;  /* 0x3f8000005a5b7421 */ /* 0x002fe20000000000 */
[----:B------:R-:W-:Y:S01]  /*2a30*/  FADD R90, R81, 1 ;  /* 0x3f800000515a7421 */ /* 0x000fe20000000000 */
[----:B------:R-:W-:-:S05]  /*2a40*/  FMUL R81, R39, -1.4426950216293334961 ;  /* 0xbfb8aa3b27517820 */ /* 0x000fca0000400000 */
[----:B------:R-:W1:Y:S01]  /*2a50*/  MUFU.RCP R41, R91 ;  /* 0x0000005b00297308 */ /* 0x000e620000001000 */
[----:B--2---:R-:W-:Y:S01]  /*2a60*/  FMUL R5, R52, R5 ;  /* 0x0000000534057220 */ /* 0x004fe20000400000 */
[----:B------:R-:W-:-:S03]  /*2a70*/  FADD R92, R26, 1 ;  /* 0x3f8000001a5c7421 */ /* 0x000fc60000000000 */
[----:B------:R-:W-:Y:S01]  /*2a80*/  FMUL R20, R20, R5 ;  /* 0x0000000514147220 */ /* 0x000fe20000400000 */
[----:B------:R-:W-:Y:S02]  /*2a90*/  FMUL R5, R40, UR34 ;  /* 0x0000002228057c20 */ /* 0x000fe40008400000 */
[----:B------:R-:W2:Y:S01]  /*2aa0*/  MUFU.RCP R40, R90 ;  /* 0x0000005a00287308 */ /* 0x000ea20000001000 */
[----:B---3--:R-:W-:Y:S01]  /*2ab0*/  FADD R87, R87, 1 ;  /* 0x3f80000057577421 */ /* 0x008fe20000000000 */
[----:B------:R-:W-:Y:S01]  /*2ac0*/  FMUL R18, R5, -1.4426950216293334961 ;  /* 0xbfb8aa3b05127820 */ /* 0x000fe20000400000 */
[----:B------:R-:W-:-:S05]  /*2ad0*/  F2FP.BF16.F32.PACK_AB R20, R21, R20 ;  /* 0x000000141514723e */ /* 0x000fca00000010ff */
[----:B------:R-:W-:Y:S01]  /*2ae0*/  MUFU.EX2 R90, R93 ;  /* 0x0000005d005a7308 */ /* 0x000fe20000000800 */
[----:B-1----:R-:W-:Y:S01]  /*2af0*/  FMUL R41, R54, R41 ;  /* 0x0000002936297220 */ /* 0x002fe20000400000 */
[----:B------:R-:W-:-:S03]  /*2b00*/  FMUL R91, R37, -1.4426950216293334961 ;  /* 0xbfb8aa3b255b7820 */ /* 0x000fc60000400000 */
[----:B------:R-:W-:-:S03]  /*2b10*/  FMUL R22, R22, R41 ;  /* 0x0000002916167220 */ /* 0x000fc60000400000 */
[----:B------:R-:W1:Y:S01]  /*2b20*/  MUFU.RCP R41, R83 ;  /* 0x0000005300297308 */ /* 0x000e620000001000 */
[----:B--2---:R-:W-:-:S04]  /*2b30*/  FMUL R40, R55, R40 ;  /* 0x0000002837287220 */ /* 0x004fc80000400000 */
[----:B------:R-:W-:Y:S01]  /*2b40*/  FMUL R23, R23, R40 ;  /* 0x0000002817177220 */ /* 0x000fe20000400000 */
[----:B------:R-:W-:Y:S01]  /*2b50*/  FADD R40, R84, 1 ;  /* 0x3f80000054287421 */ /* 0x000fe20000000000 */
[----:B------:R-:W-:Y:S01]  /*2b60*/  FMUL R84, R36, -1.4426950216293334961 ;  /* 0xbfb8aa3b24547820 */ /* 0x000fe20000400000 */
[----:B------:R-:W-:Y:S02]  /*2b70*/  MUFU.EX2 R7, R7 ;  /* 0x0000000700077308 */ /* 0x000fe40000000800 */
[----:B------:R-:W-:-:S06]  /*2b80*/  F2FP.BF16.F32.PACK_AB R21, R23, R22 ;  /* 0x000000161715723e */ /* 0x000fcc00000010ff */
[----:B------:R-:W2:Y:S01]  /*2b90*/  MUFU.RCP R26, R92 ;  /* 0x0000005c001a7308 */ /* 0x000ea20000001000 */
[----:B-1----:R-:W-:Y:S01]  /*2ba0*/  FMUL R93, R56, R41 ;  /* 0x00000029385d7220 */ /* 0x002fe20000400000 */
[----:B------:R-:W-:-:S03]  /*2bb0*/  FMUL R83, R59, UR34 ;  /* 0x000000223b537c20 */ /* 0x000fc60008400000 */
[----:B------:R-:W-:Y:S01]  /*2bc0*/  FMUL R24, R24, R93 ;  /* 0x0000005d18187220 */ /* 0x000fe20000400000 */
[----:B------:R-:W-:Y:S01]  /*2bd0*/  FADD R93, R4, 1 ;  /* 0x3f800000045d7421 */ /* 0x000fe20000000000 */
[----:B------:R-:W-:Y:S01]  /*2be0*/  FMUL R4, R43, -1.4426950216293334961 ;  /* 0xbfb8aa3b2b047820 */ /* 0x000fe20000400000 */
[----:B------:R-:W1:Y:S08]  /*2bf0*/  MUFU.RCP R41, R86 ;  /* 0x0000005600297308 */ /* 0x000e700000001000 */
[----:B------:R-:W3:Y:S01]  /*2c00*/  MUFU.RCP R86, R85 ;  /* 0x0000005500567308 */ /* 0x000ee20000001000 */
[----:B--2---:R-:W-:Y:S01]  /*2c10*/  FMUL R26, R57, R26 ;  /* 0x0000001a391a7220 */ /* 0x004fe20000400000 */
[----:B------:R-:W-:-:S03]  /*2c20*/  FMUL R92, R61, -1.4426950216293334961 ;  /* 0xbfb8aa3b3d5c7820 */ /* 0x000fc60000400000 */
[----:B------:R-:W-:-:S03]  /*2c30*/  FMUL R25, R25, R26 ;  /* 0x0000001a19197220 */ /* 0x000fc60000400000 */
[----:B------:R-:W2:Y:S01]  /*2c40*/  MUFU.RCP R85, R87 ;  /* 0x0000005700557308 */ /* 0x000ea20000001000 */
[----:B-1----:R-:W-:Y:S01]  /*2c50*/  FMUL R41, R44, R41 ;  /* 0x000000292c297220 */ /* 0x002fe20000400000 */
[----:B------:R-:W-:-:S03]  /*2c60*/  F2FP.BF16.F32.PACK_AB R22, R25, R24 ;  /* 0x000000181916723e */ /* 0x000fc600000010ff */
[----:B------:R-:W-:Y:S01]  /*2c70*/  FMUL R26, R12, R41 ;  /* 0x000000290c1a7220 */ /* 0x000fe20000400000 */
[----:B------:R-:W-:Y:S02]  /*2c80*/  FMUL R12, R42, -1.4426950216293334961 ;  /* 0xbfb8aa3b2a0c7820 */ /* 0x000fe40000400000 */
[----:B------:R-:W1:Y:S01]  /*2c90*/  MUFU.EX2 R18, R18 ;  /* 0x0000001200127308 */ /* 0x000e620000000800 */
[----:B---3--:R-:W-:-:S04]  /*2ca0*/  FMUL R86, R47, R86 ;  /* 0x000000562f567220 */ /* 0x008fc80000400000 */
[----:B------:R-:W-:Y:S01]  /*2cb0*/  FMUL R59, R79, R86 ;  /* 0x000000564f3b7220 */ /* 0x000fe20000400000 */
[----:B------:R-:W-:Y:S01]  /*2cc0*/  FADD R79, R7, 1 ;  /* 0x3f800000074f7421 */ /* 0x000fe20000000000 */
[----:B------:R-:W-:Y:S01]  /*2cd0*/  FMUL R86, R60, UR34 ;  /* 0x000000223c567c20 */ /* 0x000fe20008400000 */
[----:B------:R-:W-:Y:S01]  /*2ce0*/  MUFU.EX2 R15, R15 ;  /* 0x0000000f000f7308 */ /* 0x000fe20000000800 */
[----:B--2---:R-:W-:Y:S01]  /*2cf0*/  FMUL R7, R48, R85 ;  /* 0x0000005530077220 */ /* 0x004fe20000400000 */
[----:B------:R-:W-:-:S03]  /*2d00*/  FMUL R87, R65, UR34 ;  /* 0x0000002241577c20 */ /* 0x000fc60008400000 */
[----:B------:R-:W-:Y:S01]  /*2d10*/  FMUL R60, R16, R7 ;  /* 0x00000007103c7220 */ /* 0x000fe20000400000 */
[----:B------:R-:W-:Y:S01]  /*2d20*/  FADD R16, R88, 1 ;  /* 0x3f80000058107421 */ /* 0x000fe20000000000 */
[----:B------:R-:W-:Y:S01]  /*2d30*/  FMUL R7, R86, -1.4426950216293334961 ;  /* 0xbfb8aa3b56077820 */ /* 0x000fe20000400000 */
[----:B------:R-:W2:Y:S01]  /*2d40*/  MUFU.RCP R79, R79 ;  /* 0x0000004f004f7308 */ /* 0x000ea20000001000 */
[----:B-1----:R-:W-:-:S07]  /*2d50*/  FADD R18, R18, 1 ;  /* 0x3f80000012127421 */ /* 0x002fce0000000000 */
[----:B------:R-:W1:Y:S08]  /*2d60*/  MUFU.RCP R40, R40 ;  /* 0x0000002800287308 */ /* 0x000e700000001000 */
[----:B------:R3:W4:Y:S01]  /*2d70*/  MUFU.RCP R85, R89 ;  /* 0x0000005900557308 */ /* 0x0007220000001000 */
[----:B--2---:R-:W-:-:S04]  /*2d80*/  FMUL R88, R49, R79 ;  /* 0x0000004f31587220 */ /* 0x004fc80000400000 */
[----:B------:R-:W-:Y:S01]  /*2d90*/  FMUL R79, R17, R88 ;  /* 0x00000058114f7220 */ /* 0x000fe20000400000 */
[----:B------:R-:W-:Y:S01]  /*2da0*/  FADD R17, R90, 1 ;  /* 0x3f8000005a117421 */ /* 0x000fe20000000000 */
[----:B------:R-:W-:Y:S01]  /*2db0*/  FMUL R90, R66, UR34 ;  /* 0x00000022425a7c20 */ /* 0x000fe20008400000 */
[----:B------:R-:W2:Y:S01]  /*2dc0*/  MUFU.RCP R16, R16 ;  /* 0x0000001000107308 */ /* 0x000ea20000001000 */
[----:B-1----:R-:W-:-:S04]  /*2dd0*/  FMUL R40, R45, R40 ;  /* 0x000000282d287220 */ /* 0x002fc80000400000 */
[----:B------:R-:W-:Y:S01]  /*2de0*/  FMUL R41, R13, R40 ;  /* 0x000000280d297220 */ /* 0x000fe20000400000 */
[----:B------:R-:W-:Y:S02]  /*2df0*/  FMUL R13, R83, -1.4426950216293334961 ;  /* 0xbfb8aa3b530d7820 */ /* 0x000fe40000400000 */
[----:B------:R-:W1:Y:S01]  /*2e00*/  MUFU.RCP R17, R17 ;  /* 0x0000001100117308 */ /* 0x000e620000001000 */
[----:B---3--:R-:W-:Y:S01]  /*2e10*/  FADD R89, R15, 1 ;  /* 0x3f8000000f597421 */ /* 0x008fe20000000000 */
[----:B----4-:R-:W-:Y:S01]  /*2e20*/  FMUL R85, R50, R85 ;  /* 0x0000005532557220 */ /* 0x010fe20000400000 */
[----:B------:R-:W-:Y:S02]  /*2e30*/  F2FP.BF16.F32.PACK_AB R24, R41, R26 ;  /* 0x0000001a2918723e */ /* 0x000fe400000010ff */
[----:B------:R-:W-:Y:S01]  /*2e40*/  F2FP.BF16.F32.PACK_AB R26, R79, R60 ;  /* 0x0000003c4f1a723e */ /* 0x000fe200000010ff */
[----:B------:R-:W-:Y:S01]  /*2e50*/  FMUL R80, R80, R85 ;  /* 0x0000005550507220 */ /* 0x000fe20000400000 */
[----:B------:R-:W-:Y:S01]  /*2e60*/  FMUL R85, R63, UR34 ;  /* 0x000000223f557c20 */ /* 0x000fe20008400000 */
[----:B------:R-:W3:Y:S01]  /*2e70*/  MUFU.EX2 R81, R81 ;  /* 0x0000005100517308 */ /* 0x000ee20000000800 */
[----:B--2---:R-:W-:-:S02]  /*2e80*/  FMUL R88, R51, R16 ;  /* 0x0000001033587220 */ /* 0x004fc40000400000 */
[----:B------:R-:W-:Y:S02]  /*2e90*/  FMUL R15, R85, -1.4426950216293334961 ;  /* 0xbfb8aa3b550f7820 */ /* 0x000fe40000400000 */
[----:B------:R-:W-:Y:S01]  /*2ea0*/  FMUL R63, R19, R88 ;  /* 0x00000058133f7220 */ /* 0x000fe20000400000 */
[----:B------:R-:W-:Y:S02]  /*2eb0*/  FMUL R88, R62, UR34 ;  /* 0x000000223e587c20 */ /* 0x000fe40008400000 */
[----:B------:R-:W2:Y:S01]  /*2ec0*/  MUFU.RCP R93, R93 ;  /* 0x0000005d005d7308 */ /* 0x000ea20000001000 */
[----:B-1----:R-:W-:Y:S01]  /*2ed0*/  FMUL R17, R38, R17 ;  /* 0x0000001126117220 */ /* 0x002fe20000400000 */
[----:B------:R-:W-:-:S03]  /*2ee0*/  FMUL R16, R88, -1.4426950216293334961 ;  /* 0xbfb8aa3b58107820 */ /* 0x000fc60000400000 */
[----:B------:R-:W-:Y:S01]  /*2ef0*/  FMUL R66, R75, R17 ;  /* 0x000000114b427220 */ /* 0x000fe20000400000 */
[----:B------:R-:W-:Y:S02]  /*2f00*/  FMUL R17, R90, -1.4426950216293334961 ;  /* 0xbfb8aa3b5a117820 */ /* 0x000fe40000400000 */
[----:B------:R-:W1:Y:S01]  /*2f10*/  MUFU.EX2 R12, R12 ;  /* 0x0000000c000c7308 */ /* 0x000e620000000800 */
[----:B---3--:R-:W-:-:S07]  /*2f20*/  FADD R75, R81, 1 ;  /* 0x3f800000514b7421 */ /* 0x008fce0000000000 */
[----:B------:R-:W3:Y:S01]  /*2f30*/  MUFU.RCP R18, R18 ;  /* 0x0000001200127308 */ /* 0x000ee20000001000 */
[----:B--2---:R-:W-:-:S04]  /*2f40*/  FMUL R93, R46, R93 ;  /* 0x0000005d2e5d7220 */ /* 0x004fc80000400000 */
[----:B------:R-:W-:Y:S01]  /*2f50*/  FMUL R40, R14, R93 ;  /* 0x0000005d0e287220 */ /* 0x000fe20000400000 */
[----:B------:R-:W-:Y:S02]  /*2f60*/  FMUL R14, R58, -1.4426950216293334961 ;  /* 0xbfb8aa3b3a0e7820 */ /* 0x000fe40000400000 */
[----:B------:R-:W2:Y:S01]  /*2f70*/  MUFU.EX2 R4, R4 ;  /* 0x0000000400047308 */ /* 0x000ea20000000800 */
[----:B-1----:R-:W-:Y:S01]  /*2f80*/  FADD R81, R12, 1 ;  /* 0x3f8000000c517421 */ /* 0x002fe20000000000 */
[----:B------:R-:W-:-:S06]  /*2f90*/  F2FP.BF16.F32.PACK_AB R25, R59, R40 ;  /* 0x000000283b19723e */ /* 0x000fcc00000010ff */
[----:B------:R-:W1:Y:S01]  /*2fa0*/  MUFU.RCP R89, R89 ;  /* 0x0000005900597308 */ /* 0x000e620000001000 */
[----:B---3--:R-:W-:-:S04]  /*2fb0*/  FMUL R19, R5, R18 ;  /* 0x0000001205137220 */ /* 0x008fc80000400000 */
[----:B------:R-:W-:Y:S01]  /*2fc0*/  FMUL R62, R8, R19 ;  /* 0x00000013083e7220 */ /* 0x000fe20000400000 */
[----:B------:R-:W-:Y:S02]  /*2fd0*/  FMUL R8, R87, -1.4426950216293334961 ;  /* 0xbfb8aa3b57087820 */ /* 0x000fe40000400000 */
[----:B------:R-:W3:Y:S01]  /*2fe0*/  MUFU.EX2 R84, R84 ;  /* 0x0000005400547308 */ /* 0x000ee20000000800 */
[----:B--2---:R-:W-:-:S07]  /*2ff0*/  FADD R4, R4, 1 ;  /* 0x3f80000004047421 */ /* 0x004fce0000000000 */
[----:B------:R-:W2:Y:S01]  /*3000*/  MUFU.EX2 R91, R91 ;  /* 0x0000005b005b7308 */ /* 0x000ea20000000800 */
[C---:B-1----:R-:W-:Y:S01]  /*3010*/  FMUL R18, R6.reuse, R89 ;  /* 0x0000005906127220 */ /* 0x042fe20000400000 */
[----:B------:R-:W-:Y:S02]  /*3020*/  F2FP.BF16.F32.PACK_AB R6, R6, R5 ;  /* 0x000000050606723e */ /* 0x000fe400000010ff */
[----:B------:R-:W-:Y:S01]  /*3030*/  F2FP.BF16.F32.PACK_AB R5, R39, R38 ;  /* 0x000000262705723e */ /* 0x000fe200000010ff */
[----:B------:R-:W-:Y:S01]  /*3040*/  FMUL R65, R9, R18 ;  /* 0x0000001209417220 */ /* 0x000fe20000400000 */
[----:B------:R-:W-:Y:S01]  /*3050*/  FMUL R18, R64, -1.4426950216293334961 ;  /* 0xbfb8aa3b40127820 */ /* 0x000fe20000400000 */
[----:B------:R-:W-:Y:S01]  /*3060*/  FMUL R9, R67, -1.4426950216293334961 ;  /* 0xbfb8aa3b43097820 */ /* 0x000fe20000400000 */
[----:B------:R-:W1:Y:S01]  /*3070*/  MUFU.EX2 R13, R13 ;  /* 0x0000000d000d7308 */ /* 0x000e620000000800 */
[----:B---3--:R-:W-:Y:S01]  /*3080*/  FADD R89, R84, 1 ;  /* 0x3f80000054597421 */ /* 0x008fe20000000000 */
[----:B------:R-:W-:-:S06]  /*3090*/  F2FP.BF16.F32.PACK_AB R62, R65, R62 ;  /* 0x0000003e413e723e */ /* 0x000fcc00000010ff */
[----:B------:R-:W3:Y:S01]  /*30a0*/  MUFU.RCP R75, R75 ;  /* 0x0000004b004b7308 */ /* 0x000ee20000001000 */
[----:B--2---:R-:W-:-:S07]  /*30b0*/  FADD R84, R91, 1 ;  /* 0x3f8000005b547421 */ /* 0x004fce0000000000 */
[----:B------:R-:W2:Y:S01]  /*30c0*/  MUFU.RCP R81, R81 ;  /* 0x0000005100517308 */ /* 0x000ea20000001000 */
[----:B-1----:R-:W-:-:S07]  /*30d0*/  FADD R12, R13, 1 ;  /* 0x3f8000000d0c7421 */ /* 0x002fce0000000000 */
[----:B------:R-:W1:Y:S01]  /*30e0*/  MUFU.EX2 R7, R7 ;  /* 0x0000000700077308 */ /* 0x000e620000000800 */
[----:B---3--:R-:W-:-:S04]  /*30f0*/  FMUL R75, R39, R75 ;  /* 0x0000004b274b7220 */ /* 0x008fc80000400000 */
[----:B------:R-:W-:-:S03]  /*3100*/  FMUL R75, R74, R75 ;  /* 0x0000004b4a4b7220 */ /* 0x000fc60000400000 */
[----:B------:R-:W3:Y:S01]  /*3110*/  MUFU.RCP R4, R4 ;  /* 0x0000000400047308 */ /* 0x000ee20000001000 */
[----:B--2---:R-:W-:-:S04]  /*3120*/  FMUL R81, R42, R81 ;  /* 0x000000512a517220 */ /* 0x004fc80000400000 */
[----:B------:R-:W-:-:S03]  /*3130*/  FMUL R78, R78, R81 ;  /* 0x000000514e4e7220 */ /* 0x000fc60000400000 */
[----:B------:R-:W2:Y:S01]  /*3140*/  MUFU.RCP R89, R89 ;  /* 0x0000005900597308 */ /* 0x000ea20000001000 */
[----:B-1----:R-:W-:-:S07]  /*3150*/  FADD R7, R7, 1 ;  /* 0x3f80000007077421 */ /* 0x002fce0000000000 */
[----:B------:R-:W1:Y:S01]  /*3160*/  MUFU.EX2 R14, R14 ;  /* 0x0000000e000e7308 */ /* 0x000e620000000800 */
[----:B---3--:R-:W-:-:S04]  /*3170*/  FMUL R4, R43, R4 ;  /* 0x000000042b047220 */ /* 0x008fc80000400000 */
[----:B------:R-:W-:-:S03]  /*3180*/  FMUL R81, R11, R4 ;  /* 0x000000040b517220 */ /* 0x000fc60000400000 */
[----:B------:R-:W3:Y:S01]  /*3190*/  MUFU.EX2 R92, R92 ;  /* 0x0000005c005c7308 */ /* 0x000ee20000000800 */
[----:B--2---:R-:W-:-:S04]  /*31a0*/  FMUL R74, R36, R89 ;  /* 0x00000059244a7220 */ /* 0x004fc80000400000 */
[----:B------:R-:W-:-:S03]  /*31b0*/  FMUL R74, R77, R74 ;  /* 0x0000004a4d4a7220 */ /* 0x000fc60000400000 */
[----:B------:R-:W2:Y:S01]  /*31c0*/  MUFU.EX2 R8, R8 ;  /* 0x0000000800087308 */ /* 0x000ea20000000800 */
[----:B-1----:R-:W-:-:S07]  /*31d0*/  FADD R19, R14, 1 ;  /* 0x3f8000000e137421 */ /* 0x002fce0000000000 */
[----:B------:R-:W1:Y:S01]  /*31e0*/  MUFU.RCP R84, R84 ;  /* 0x0000005400547308 */ /* 0x000e620000001000 */
[----:B---3--:R-:W-:-:S07]  /*31f0*/  FADD R14, R92, 1 ;  /* 0x3f8000005c0e7421 */ /* 0x008fce0000000000 */
[----:B------:R-:W3:Y:S01]  /*3200*/  MUFU.EX2 R15, R15 ;  /* 0x0000000f000f7308 */ /* 0x000ee20000000800 */
[----:B--2---:R-:W-:Y:S01]  /*3210*/  FADD R4, R8, 1 ;  /* 0x3f80000008047421 */ /* 0x004fe20000000000 */
[----:B------:R-:W-:Y:S01]  /*3220*/  FMUL R8, R30, UR34 ;  /* 0x000000221e087c20 */ /* 0x000fe20008400000 */
[----:B------:R-:W-:-:S05]  /*3230*/  FMUL R30, R34, UR34 ;  /* 0x00000022221e7c20 */ /* 0x000fca0008400000 */
[----:B------:R-:W2:Y:S01]  /*3240*/  MUFU.EX2 R16, R16 ;  /* 0x0000001000107308 */ /* 0x000ea20000000800 */
[----:B-1----:R-:W-:-:S04]  /*3250*/  FMUL R77, R37, R84 ;  /* 0x00000054254d7220 */ /* 0x002fc80000400000 */
[----:B------:R-:W-:-:S03]  /*3260*/  FMUL R77, R76, R77 ;  /* 0x0000004d4c4d7220 */ /* 0x000fc60000400000 */
[----:B------:R-:W1:Y:S01]  /*3270*/  MUFU.RCP R12, R12 ;  /* 0x0000000c000c7308 */ /* 0x000e620000001000 */
[----:B---3--:R-:W-:Y:S01]  /*3280*/  FADD R15, R15, 1 ;  /* 0x3f8000000f0f7421 */ /* 0x008fe20000000000 */
[----:B------:R-:W-:-:S06]  /*3290*/  F2FP.BF16.F32.PACK_AB R60, R77, R74 ;  /* 0x0000004a4d3c723e */ /* 0x000fcc00000010ff */
[----:B------:R-:W3:Y:S01]  /*32a0*/  MUFU.EX2 R18, R18 ;  /* 0x0000001200127308 */ /* 0x000ee20000000800 */
[----:B--2---:R-:W-:-:S07]  /*32b0*/  FADD R91, R16, 1 ;  /* 0x3f800000105b7421 */ /* 0x004fce0000000000 */
[----:B------:R-:W2:Y:S01]  /*32c0*/  MUFU.EX2 R9, R9 ;  /* 0x0000000900097308 */ /* 0x000ea20000000800 */
[----:B-1----:R-:W-:-:S04]  /*32d0*/  FMUL R12, R83, R12 ;  /* 0x0000000c530c7220 */ /* 0x002fc80000400000 */
[----:B------:R-:W-:Y:S01]  /*32e0*/  FMUL R76, R27, R12 ;  /* 0x0000000c1b4c7220 */ /* 0x000fe20000400000 */
[----:B------:R-:W-:Y:S02]  /*32f0*/  MOV R27, UR8 ;  /* 0x00000008001b7c02 */ /* 0x000fe40008000f00 */
[----:B------:R-:W1:Y:S01]  /*3300*/  MUFU.EX2 R17, R17 ;  /* 0x0000001100117308 */ /* 0x000e620000000800 */
[----:B---3--:R-:W-:Y:S01]  /*3310*/  FADD R13, R18, 1 ;  /* 0x3f800000120d7421 */ /* 0x008fe20000000000 */
[----:B------:R-:W-:Y:S01]  /*3320*/  FMUL R18, R33, UR34 ;  /* 0x0000002221127c20 */ /* 0x000fe20008400000 */
[----:B------:R-:W-:Y:S01]  /*3330*/  FMUL R33, R32, UR34 ;  /* 0x0000002220217c20 */ /* 0x000fe20008400000 */
[C---:B------:R-:W-:Y:S02]  /*3340*/  LEA R38, R27.reuse, R2, 0xd ;  /* 0x000000021b267211 */ /* 0x040fe400078e68ff */
[----:B------:R-:W-:Y:S02]  /*3350*/  LEA R39, R27, R69, 0xd ;  /* 0x000000451b277211 */ /* 0x000fe400078e68ff */
[----:B------:R-:W3:Y:S01]  /*3360*/  MUFU.RCP R7, R7 ;  /* 0x0000000700077308 */ /* 0x000ee20000001000 */
[----:B--2---:R-:W-:Y:S01]  /*3370*/  FADD R12, R9, 1 ;  /* 0x3f800000090c7421 */ /* 0x004fe20000000000 */
[----:B------:R-:W-:-:S06]  /*3380*/  FMUL R9, R35, UR34 ;  /* 0x0000002223097c20 */ /* 0x000fcc0008400000 */
[----:B------:R-:W2:Y:S01]  /*3390*/  MUFU.RCP R14, R14 ;  /* 0x0000000e000e7308 */ /* 0x000ea20000001000 */
[----:B-1----:R-:W-:Y:S01]  /*33a0*/  FADD R11, R17, 1 ;  /* 0x3f800000110b7421 */ /* 0x002fe20000000000 */
[----:B------:R-:W-:-:S06]  /*33b0*/  FMUL R17, R31, UR34 ;  /* 0x000000221f117c20 */ /* 0x000fcc0008400000 */
[----:B------:R-:W1:Y:S01]  /*33c0*/  MUFU.RCP R19, R19 ;  /* 0x0000001300137308 */ /* 0x000e620000001000 */
[----:B---3--:R-:W-:-:S04]  /*33d0*/  FMUL R7, R86, R7 ;  /* 0x0000000756077220 */ /* 0x008fc80000400000 */
[----:B------:R-:W-:-:S03]  /*33e0*/  FMUL R35, R28, R7 ;  /* 0x000000071c237220 */ /* 0x000fc60000400000 */
[----:B------:R-:W3:Y:S01]  /*33f0*/  MUFU.RCP R16, R15 ;  /* 0x0000000f00107308 */ /* 0x000ee20000001000 */
[----:B--2---:R-:W-:-:S04]  /*3400*/  FMUL R34, R61, R14 ;  /* 0x0000000e3d227220 */ /* 0x004fc80000400000 */
[----:B------:R-:W-:-:S03]  /*3410*/  FMUL R34, R29, R34 ;  /* 0x000000221d227220 */ /* 0x000fc60000400000 */
[----:B------:R-:W2:Y:S01]  /*3420*/  MUFU.RCP R4, R4 ;  /* 0x0000000400047308 */ /* 0x000ea20000001000 */
[----:B-1----:R-:W-:-:S04]  /*3430*/  FMUL R19, R58, R19 ;  /* 0x000000133a137220 */ /* 0x002fc80000400000 */
[----:B------:R-:W-:Y:S01]  /*3440*/  FMUL R89, R82, R19 ;  /* 0x0000001352597220 */ /* 0x000fe20000400000 */
[----:B------:R-:W-:Y:S02]  /*3450*/  F2FP.BF16.F32.PACK_AB R19, R9, R30 ;  /* 0x0000001e0913723e */ /* 0x000fe400000010ff */
[----:B------:R-:W1:Y:S01]  /*3460*/  MUFU.RCP R91, R91 ;  /* 0x0000005b005b7308 */ /* 0x000e620000001000 */
[----:B---3--:R-:W-:Y:S01]  /*3470*/  FMUL R14, R85, R16 ;  /* 0x00000010550e7220 */ /* 0x008fe20000400000 */
[----:B------:R-:W-:Y:S02]  /*3480*/  F2FP.BF16.F32.PACK_AB R16, R29, R28 ;  /* 0x0000001c1d10723e */ /* 0x000fe400000010ff */
[----:B------:R-:W-:Y:S01]  /*3490*/  F2FP.BF16.F32.PACK_AB R15, R83, R58 ;  /* 0x0000003a530f723e */ /* 0x000fe200000010ff */
[C---:B------:R-:W-:Y:S01]  /*34a0*/  FMUL R31, R17.reuse, R14 ;  /* 0x0000000e111f7220 */ /* 0x040fe20000400000 */
[----:B------:R-:W-:Y:S02]  /*34b0*/  F2FP.BF16.F32.PACK_AB R17, R17, R8 ;  /* 0x000000081111723e */ /* 0x000fe400000010ff */
[----:B------:R-:W3:Y:S01]  /*34c0*/  MUFU.RCP R13, R13 ;  /* 0x0000000d000d7308 */ /* 0x000ee20000001000 */
[----:B--2---:R-:W-:Y:S01]  /*34d0*/  FMUL R7, R87, R4 ;  /* 0x0000000457077220 */ /* 0x004fe20000400000 */
[----:B------:R-:W-:-:S02]  /*34e0*/  LEA R4, R10, R69, 0xd ;  /* 0x000000450a047211 */ /* 0x000fc400078e68ff */
[----:B------:R-:W-:Y:S01]  /*34f0*/  F2FP.BF16.F32.PACK_AB R10, R49, R48 ;  /* 0x00000030310a723e */ /* 0x000fe200000010ff */
[C---:B------:R-:W-:Y:S01]  /*3500*/  FMUL R28, R18.reuse, R7 ;  /* 0x00000007121c7220 */ /* 0x040fe20000400000 */
[----:B------:R-:W-:Y:S02]  /*3510*/  F2FP.BF16.F32.PACK_AB R18, R18, R33 ;  /* 0x000000211212723e */ /* 0x000fe400000010ff */
[----:B------:R-:W2:Y:S01]  /*3520*/  MUFU.RCP R11, R11 ;  /* 0x0000000b000b7308 */ /* 0x000ea20000001000 */
[----:B-1----:R-:W-:Y:S01]  /*3530*/  FMUL R91, R88, R91 ;  /* 0x0000005b585b7220 */ /* 0x002fe20000400000 */
[----:B------:R-:W-:Y:S01]  /*3540*/  F2FP.BF16.F32.PACK_AB R7, R43, R42 ;  /* 0x0000002a2b07723e */ /* 0x000fe200000010ff */
[----:B------:R1:W-:Y:S01]  /*3550*/  STS.128 [R4], R16 ;  /* 0x0000001004007388 */ /* 0x0003e20000000c00 */
[----:B------:R-:W-:Y:S01]  /*3560*/  F2FP.BF16.F32.PACK_AB R14, R57, R56 ;  /* 0x00000038390e723e */ /* 0x000fe200000010ff */
[----:B------:R-:W-:Y:S01]  /*3570*/  FMUL R32, R8, R91 ;  /* 0x0000005b08207220 */ /* 0x000fe20000400000 */
[----:B------:R-:W-:-:S02]  /*3580*/  F2FP.BF16.F32.PACK_AB R23, R76, R89 ;  /* 0x000000594c17723e */ /* 0x000fc400000010ff */
[----:B------:R-:W4:Y:S01]  /*3590*/  MUFU.RCP R12, R12 ;  /* 0x0000000c000c7308 */ /* 0x000f220000001000 */
[----:B---3--:R-:W-:Y:S01]  /*35a0*/  FMUL R8, R64, R13 ;  /* 0x0000000d40087220 */ /* 0x008fe20000400000 */
[----:B------:R-:W-:-:S03]  /*35b0*/  F2FP.BF16.F32.PACK_AB R13, R55, R54 ;  /* 0x00000036370d723e */ /* 0x000fc600000010ff */
[----:B------:R-:W-:Y:S01]  /*35c0*/  FMUL R33, R33, R8 ;  /* 0x0000000821217220 */ /* 0x000fe20000400000 */
[----:B------:R-:W-:Y:S01]  /*35d0*/  F2FP.BF16.F32.PACK_AB R8, R45, R44 ;  /* 0x0000002c2d08723e */ /* 0x000fe200000010ff */
[----:B--2---:R-:W-:-:S04]  /*35e0*/  FMUL R11, R90, R11 ;  /* 0x0000000b5a0b7220 */ /* 0x004fc80000400000 */
[----:B------:R-:W-:Y:S01]  /*35f0*/  FMUL R30, R30, R11 ;  /* 0x0000000b1e1e7220 */ /* 0x000fe20000400000 */
[----:B------:R-:W-:Y:S01]  /*3600*/  F2FP.BF16.F32.PACK_AB R11, R51, R50 ;  /* 0x00000032330b723e */ /* 0x000fe200000010ff */
[----:B----4-:R-:W-:-:S04]  /*3610*/  FMUL R12, R67, R12 ;  /* 0x0000000c430c7220 */ /* 0x010fc80000400000 */
[----:B------:R-:W-:Y:S01]  /*3620*/  FMUL R29, R9, R12 ;  /* 0x0000000c091d7220 */ /* 0x000fe20000400000 */
[----:B------:R-:W-:Y:S02]  /*3630*/  F2FP.BF16.F32.PACK_AB R9, R47, R46 ;  /* 0x0000002e2f09723e */ /* 0x000fe400000010ff */
[----:B------:R-:W-:Y:S02]  /*3640*/  F2FP.BF16.F32.PACK_AB R12, R53, R52 ;  /* 0x00000034350c723e */ /* 0x000fe400000010ff */
[----:B-1----:R-:W-:Y:S02]  /*3650*/  F2FP.BF16.F32.PACK_AB R4, R37, R36 ;  /* 0x000000242504723e */ /* 0x002fe400000010ff */
[C---:B------:R-:W-:Y:S02]  /*3660*/  LEA R37, R27.reuse, R3, 0xd ;  /* 0x000000031b257211 */ /* 0x040fe400078e68ff */
[----:B------:R-:W-:Y:S01]  /*3670*/  LEA R36, R27, R68, 0xd ;  /* 0x000000441b247211 */ /* 0x000fe200078e68ff */
[----:B------:R1:W-:Y:S01]  /*3680*/  STS.128 [R38], R4 ;  /* 0x0000000426007388 */ /* 0x0003e20000000c00 */
[----:B------:R-:W-:-:S02]  /*3690*/  F2FP.BF16.F32.PACK_AB R16, R61, R86 ;  /* 0x000000563d10723e */ /* 0x000fc400000010ff */
[----:B------:R-:W-:Y:S01]  /*36a0*/  F2FP.BF16.F32.PACK_AB R17, R85, R88 ;  /* 0x000000585511723e */ /* 0x000fe200000010ff */
[----:B------:R2:W-:Y:S01]  /*36b0*/  STS.128 [R37], R8 ;  /* 0x0000000825007388 */ /* 0x0005e20000000c00 */
[----:B------:R-:W-:Y:S02]  /*36c0*/  F2FP.BF16.F32.PACK_AB R18, R87, R64 ;  /* 0x000000405712723e */ /* 0x000fe400000010ff */
[----:B------:R-:W-:Y:S01]  /*36d0*/  F2FP.BF16.F32.PACK_AB R19, R67, R90 ;  /* 0x0000005a4313723e */ /* 0x000fe200000010ff */
[----:B------:R3:W-:Y:S01]  /*36e0*/  STS.128 [R36], R12 ;  /* 0x0000000c24007388 */ /* 0x0007e20000000c00 */
[----:B------:R-:W-:Y:S02]  /*36f0*/  F2FP.BF16.F32.PACK_AB R27, R63, R80 ;  /* 0x000000503f1b723e */ /* 0x000fe400000010ff */
[----:B------:R-:W-:Y:S01]  /*3700*/  F2FP.BF16.F32.PACK_AB R61, R75, R66 ;  /* 0x000000424b3d723e */ /* 0x000fe200000010ff */
[----:B------:R3:W-:Y:S01]  /*3710*/  STS.128 [R39], R16 ;  /* 0x0000001027007388 */ /* 0x0007e20000000c00 */
[----:B------:R-:W-:-:S02]  /*3720*/  F2FP.BF16.F32.PACK_AB R63, R81, R78 ;  /* 0x0000004e513f723e */ /* 0x000fc400000010ff */
[----:B-1----:R-:W-:Y:S02]  /*3730*/  F2FP.BF16.F32.PACK_AB R4, R34, R35 ;  /* 0x000000232204723e */ /* 0x002fe400000010ff */
[----:B------:R-:W-:Y:S02]  /*3740*/  F2FP.BF16.F32.PACK_AB R5, R31, R32 ;  /* 0x000000201f05723e */ /* 0x000fe400000010ff */
[----:B--2---:R-:W-:Y:S02]  /*3750*/  MOV R8, UR4 ;  /* 0x0000000400087c02 */ /* 0x004fe40008000f00 */
[----:B------:R-:W-:Y:S02]  /*3760*/  F2FP.BF16.F32.PACK_AB R6, R28, R33 ;  /* 0x000000211c06723e */ /* 0x000fe400000010ff */
[C---:B------:R-:W-:Y:S02]  /*3770*/  LEA R10, R8.reuse, R70, 0xd ;  /* 0x00000046080a7211 */ /* 0x040fe400078e68ff */
[----:B------:R-:W-:-:S02]  /*3780*/  LEA R9, R8, R71, 0xd ;  /* 0x0000004708097211 */ /* 0x000fc400078e68ff */
[C---:B------:R-:W-:Y:S01]  /*3790*/  LEA R11, R8.reuse, R72, 0xd ;  /* 0x00000048080b7211 */ /* 0x040fe200078e68ff */
[----:B------:R3:W-:Y:S01]  /*37a0*/  STS.128 [R10], R60 ;  /* 0x0000003c0a007388 */ /* 0x0007e20000000c00 */
[----:B------:R-:W-:Y:S02]  /*37b0*/  F2FP.BF16.F32.PACK_AB R7, R29, R30 ;  /* 0x0000001e1d07723e */ /* 0x000fe400000010ff */
[----:B------:R-:W-:Y:S01]  /*37c0*/  LEA R8, R8, R73, 0xd ;  /* 0x0000004908087211 */ /* 0x000fe200078e68ff */
[----:B------:R3:W-:Y:S04]  /*37d0*/  STS.128 [R9], R24 ;  /* 0x0000001809007388 */ /* 0x0007e80000000c00 */
[----:B------:R3:W-:Y:S04]  /*37e0*/  STS.128 [R11], R20 ;  /* 0x000000140b007388 */ /* 0x0007e80000000c00 */
[----:B------:R3:W-:Y:S01]  /*37f0*/  STS.128 [R8], R4 ;  /* 0x0000000408007388 */ /* 0x0007e20000000c00 */
[----:B------:R1:W-:Y:S06]  /*3800*/  MEMBAR.ALL.CTA ;  /* 0x0000000000007992 */ /* 0x0003ec0000008000 */
[----:B-1----:R-:W1:Y:S02]  /*3810*/  FENCE.VIEW.ASYNC.S ;  /* 0x00000000000073c6 */ /* 0x002e640000000000 */
[----:B-1----:R-:W-:Y:S06]  /*3820*/  BAR.SYNC.DEFER_BLOCKING 0x1, 0x80 ;  /* 0x0042000000007b1d */ /* 0x002fec0000010000 */
[----:B------:R-:W-:Y:S05]  /*3830*/  BRA.U UP0, `(.L_x_37) ;  /* 0x0000000100507547 */ /* 0x000fea000b800000 */
[----:B------:R-:W-:Y:S02]  /*3840*/  USHF.L.U32 UR12, UR12, 0xc, URZ ;  /* 0x0000000c0c0c7899 */ /* 0x000fe400080006ff */
[----:B------:R-:W-:Y:S02]  /*3850*/  USHF.L.U32 UR8, UR8, 0xc, URZ ;  /* 0x0000000c08087899 */ /* 0x000fe400080006ff */
[----:B------:R-:W-:Y:S02]  /*3860*/  USHF.L.U32 UR4, UR4, 0xc, URZ ;  /* 0x0000000c04047899 */ /* 0x000fe400080006ff */
[----:B------:R-:W-:Y:S02]  /*3870*/  UIADD3 UR12, UPT, UPT, UR12, UR12, URZ ;  /* 0x0000000c0c0c7290 */ /* 0x000fe4000fffe0ff */
[----:B------:R-:W-:Y:S02]  /*3880*/  ULEA UR13, UR33, UR13, 0x7 ;  /* 0x0000000d210d7291 */ /* 0x000fe4000f8e38ff */
[----:B------:R-:W-:-:S02]  /*3890*/  UIADD3 UR8, UPT, UPT, UR8, UR8, URZ ;  /* 0x0000000808087290 */ /* 0x000fc4000fffe0ff */
[----:B------:R-:W-:Y:S02]  /*38a0*/  ULEA UR5, UR33, UR5, 0x2 ;  /* 0x0000000521057291 */ /* 0x000fe4000f8e10ff */
[----:B------:R-:W-:Y:S02]  /*38b0*/  UIADD3 UR4, UPT, UPT, UR29, UR4, UR4 ;  /* 0x000000041d047290 */ /* 0x000fe4000fffe004 */
[----:B------:R-:W-:Y:S02]  /*38c0*/  UIADD3 UR12, UPT, UPT, UR12, 0x400, UR29 ;  /* 0x000004000c0c7890 */ /* 0x000fe4000fffe01d */
[----:B------:R-:W-:Y:S02]  /*38d0*/  UIADD3 UR9, UPT, UPT, UR13, 0x20, URZ ;  /* 0x000000200d097890 */ /* 0x000fe4000fffe0ff */
[----:B------:R-:W-:Y:S02]  /*38e0*/  UIADD3 UR8, UPT, UPT, UR8, 0x400, UR29 ;  /* 0x0000040008087890 */ /* 0x000fe4000fffe01d */
[----:B------:R-:W-:-:S02]  /*38f0*/  USHF.L.U32 UR5, UR5, 0x4, URZ ;  /* 0x0000000405057899 */ /* 0x000fc400080006ff */
[----:B------:R-:W-:Y:S01]  /*3900*/  UIADD3 UR4, UPT, UPT, UR4, 0x8400, URZ ;  /* 0x0000840004047890 */ /* 0x000fe2000fffe0ff */
[----:B------:R1:W-:Y:S01]  /*3910*/  UTMASTG.2D [UR12], [UR38], desc[URZ] ;  /* 0x0000ff0c260073b5 */ /* 0x0003e20008009000 */
[----:B------:R-:W-:Y:S01]  /*3920*/  UMOV UR10, UR14 ;  /* 0x0000000e000a7c82 */ /* 0x000fe20008000000 */
[----:B------:R-:W-:Y:S02]  /*3930*/  UMOV UR6, UR14 ;  /* 0x0000000e00067c82 */ /* 0x000fe40008000000 */
[----:B------:R1:W-:Y:S04]  /*3940*/  UTMASTG.2D [UR8], [UR38], desc[URZ] ;  /* 0x0000ff08260073b5 */ /* 0x0003e80008009000 */
[----:B------:R1:W-:Y:S01]  /*3950*/  UTMASTG.2D [UR4], [UR36], desc[URZ] ;  /* 0x0000ff04240073b5 */ /* 0x0003e20008009000 */
[----:B------:R0:W-:Y:S01]  /*3960*/  UTMACMDFLUSH ;  /* 0x00000000000079b7 */ /* 0x0001e20000000000 */
[----:B-1----:R-:W-:-:S04]  /*3970*/  DEPBAR.LE SB0, 0x3 ;  /* 0x000080c00000791a */ /* 0x002fc80000000000 */
.L_x_37:
[----:B------:R-:W-:Y:S01]  /*3980*/  BAR.SYNC.DEFER_BLOCKING 0x1, 0x80 ;  /* 0x0042000000007b1d */ /* 0x000fe20000010000 */
[----:B------:R-:W-:Y:S02]  /*3990*/  UPLOP3.LUT UP0, UPT, UPT, UPT, UP1, 0x80, 0x8 ;  /* 0x000000000008789c */ /* 0x000fe40003f0f010 */
[----:B------:R-:W-:-:S03]  /*39a0*/  UPLOP3.LUT UP1, UPT, UPT, UPT, UPT, 0x40, 0x4 ;  /* 0x000000000004789c */ /* 0x000fc60003f2e870 */
[----:B------:R-:W-:-:S04]  /*39b0*/  UMOV UR5, 0x2 ;  /* 0x0000000200057882 */ /* 0x000fc80000000000 */
[----:B------:R-:W-:Y:S05]  /*39c0*/  BRA.U UP0, `(.L_x_38) ;  /* 0xffffffe900107547 */ /* 0x000fea000b83ffff */
[----:B------:R-:W1:Y:S01]  /*39d0*/  LDCU.64 UR4, c[0x0][0x5c0] ;  /* 0x0000b800ff0477ac */ /* 0x000e620008000a00 */
[----:B------:R-:W-:Y:S01]  /*39e0*/  UIADD3 UR27, UPT, UPT, UR26, UR27, URZ ;  /* 0x0000001b1a1b7290 */ /* 0x000fe2000fffe0ff */
[----:B------:R-:W-:Y:S01]  /*39f0*/  ELECT P0, URZ, PT ;  /* 0x0000000000ff782f */ /* 0x000fe20003800000 */
[----:B------:R-:W-:Y:S02]  /*3a00*/  UIADD3 UR23, UPT, UPT, UR23, 0x1, URZ ;  /* 0x0000000117177890 */ /* 0x000fe4000fffe0ff */
[----:B------:R-:W-:Y:S02]  /*3a10*/  UIADD3 UR24, UPT, UPT, UR24, 0x1, URZ ;  /* 0x0000000118187890 */ /* 0x000fe4000fffe0ff */
[----:B------:R-:W-:-:S04]  /*3a20*/  UISETP.NE.AND UP0, UPT, UR23, 0x2, UPT ;  /* 0x000000021700788c */ /* 0x000fc8000bf05270 */
[----:B------:R-:W-:Y:S02]  /*3a30*/  USEL UR23, UR23, URZ, UP0 ;  /* 0x000000ff17177287 */ /* 0x000fe40008000000 */
[----:B-1----:R-:W-:Y:S02]  /*3a40*/  UIMAD.WIDE.U32 UR8, UR27, UR5, URZ ;  /* 0x000000051b0872a5 */ /* 0x002fe4000f8e00ff */
[----:B---3--:R-:W-:Y:S01]  /*3a50*/  @P0 IMAD.MOV.U32 R4, RZ, RZ, 0x1 ;  /* 0x00000001ff040424 */ /* 0x008fe200078e00ff */
[----:B------:R-:W1:Y:S03]  /*3a60*/  LDCU UR5, c[0x0][0x5d0] ;  /* 0x0000ba00ff0577ac */ /* 0x000e660008000800 */
[----:B------:R2:W-:Y:S01]  /*3a70*/  @P0 SYNCS.ARRIVE.TRANS64.ART0 RZ, [UR22+0x60], R4 ;  /* 0x00006004ffff09a7 */ /* 0x0005e20008500016 */
        /* <DEDUP_REMOVED lines=12> */
[----:B-1----:R-:W-:-:S07]  /*3b40*/  UIMAD.WIDE.U32 UR8, UR6, UR5, URZ ;  /* 0x00000005060872a5 */ /* 0x002fce000f8e00ff */
[----:B------:R-:W-:Y:S02]  /*3b50*/  UMOV UR5, UR9 ;  /* 0x0000000900057c82 */ /* 0x000fe40008000000 */
[----:B------:R-:W-:-:S04]  /*3b60*/  UIADD3 UR8, UPT, UPT, UR6, -UR5, URZ ;  /* 0x8000000506087290 */ /* 0x000fc8000fffe0ff */
[----:B------:R-:W-:-:S04]  /*3b70*/  USHF.R.U32.HI UR8, URZ, UR16, UR8 ;  /* 0x00000010ff087299 */ /* 0x000fc80008011608 */
[----:B------:R-:W-:Y:S01]  /*3b80*/  UIADD3 UR8, UPT, UPT, UR5, UR8, URZ ;  /* 0x0000000805087290 */ /* 0x000fe2000fffe0ff */
[----:B------:R-:W1:Y:S03]  /*3b90*/  LDCU UR5, c[0x0][0x5cc] ;  /* 0x0000b980ff0577ac */ /* 0x000e660008000800 */
[----:B------:R-:W-:-:S04]  /*3ba0*/  USHF.R.U32.HI UR8, URZ, UR15, UR8 ;  /* 0x0000000fff087299 */ /* 0x000fc80008011608 */
[----:B------:R-:W-:-:S04]  /*3bb0*/  UIADD3 UR8, UPT, UPT, -UR8, URZ, URZ ;  /* 0x000000ff08087290 */ /* 0x000fc8000fffe1ff */
[----:B------:R-:W-:Y:S02]  /*3bc0*/  UIMAD UR4, UR4, UR8, UR6 ;  /* 0x00000008040472a4 */ /* 0x000fe4000f8e0206 */
[----:B------:R-:W-:Y:S02]  /*3bd0*/  USEL UR8, URZ, 0x1, UP0 ;  /* 0x00000001ff087887 */ /* 0x000fe40008000000 */
[----:B------:R-:W-:Y:S02]  /*3be0*/  UISETP.GE.AND UP0, UPT, UR27, 0x200, UPT ;  /* 0x000002001b00788c */ /* 0x000fe4000bf06270 */
[----:B------:R-:W-:Y:S02]  /*3bf0*/  UIADD3 UR6, UPT, UPT, -UR6, URZ, URZ ;  /* 0x000000ff06067290 */ /* 0x000fe4000fffe1ff */
[----:B------:R-:W-:Y:S02]  /*3c00*/  LOP3.LUT R0, R0, UR8, RZ, 0x3c, !PT ;  /* 0x0000000800007c12 */ /* 0x000fe4000f8e3cff */
[----:B-1----:R-:W-:-:S03]  /*3c10*/  UIMAD UR14, UR5, UR6, UR14 ;  /* 0x00000006050e72a4 */ /* 0x002fc6000f8e020e */
[----:B--2---:R-:W-:Y:S09]  /*3c20*/  BRA.U !UP0, `(.L_x_39) ;  /* 0xffffffe508307547 */ /* 0x004ff2000b83ffff */
.L_x_35:
[----:B------:R-:W-:-:S09]  /*3c30*/  UISETP.NE.AND UP0, UPT, UR21, URZ, UPT ;  /* 0x000000ff1500728c */ /* 0x000fd2000bf05270 */
[----:B------:R-:W-:Y:S05]  /*3c40*/  BRA.U UP0, `(.L_x_40) ;  /* 0x00000001001c7547 */ /* 0x000fea000b800000 */
[----:B------:R-:W1:Y:S01]  /*3c50*/  S2UR UR4, SR_CgaCtaId ;  /* 0x00000000000479c3 */ /* 0x000e620000008800 */
[----:B------:R-:W-:Y:S01]  /*3c60*/  ELECT P0, URZ, PT ;  /* 0x0000000000ff782f */ /* 0x000fe20003800000 */
[----:B------:R-:W-:Y:S01]  /*3c70*/  HFMA2 R0, -RZ, RZ, 0, 5.9604644775390625e-08 ;  /* 0x00000001ff007431 */ /* 0x000fe200000001ff */
[----:B------:R-:W-:-:S05]  /*3c80*/  UMOV UR5, 0x40 ;  /* 0x0000004000057882 */ /* 0x000fca0000000000 */
[----:B------:R-:W-:Y:S01]  /*3c90*/  UVIRTCOUNT.DEALLOC.SMPOOL 0x80 ;  /* 0x000000800000784c */ /* 0x000fe20000000000 */
[----:B-1----:R-:W-:-:S09]  /*3ca0*/  ULEA UR4, UR4, UR5, 0x18 ;  /* 0x0000000504047291 */ /* 0x002fd2000f8ec0ff */
[----:B------:R1:W-:Y:S03]  /*3cb0*/  @P0 STS.U8 [UR4], R0 ;  /* 0x00000000ff000988 */ /* 0x0003e60008000004 */
.L_x_40:
[----:B------:R-:W-:Y:S06]  /*3cc0*/  BAR.SYNC.DEFER_BLOCKING 0x1, 0x80 ;  /* 0x0042000000007b1d */ /* 0x000fec0000010000 */
[----:B------:R-:W-:Y:S05]  /*3cd0*/  BRA.U UP0, `(.L_x_41) ;  /* 0x0000000100a07547 */ /* 0x000fea000b800000 */
[----:B------:R-:W2:Y:S01]  /*3ce0*/  S2UR UR4, SR_CgaCtaId ;  /* 0x00000000000479c3 */ /* 0x000ea20000008800 */
[----:B------:R-:W-:Y:S01]  /*3cf0*/  NOP ;  /* 0x0000000000007918 */ /* 0x000fe20000000000 */
[----:B------:R-:W-:Y:S01]  /*3d00*/  UMOV UR5, 0x50 ;  /* 0x0000005000057882 */ /* 0x000fe20000000000 */
[----:B------:R-:W-:Y:S01]  /*3d10*/  ULOP3.LUT UR9, UR28, 0xffff, URZ, 0xc0, !UPT ;  /* 0x0000ffff1c097892 */ /* 0x000fe2000f8ec0ff */
[----:B------:R-:W-:-:S03]  /*3d20*/  UMOV UR6, 0xff ;  /* 0x000000ff00067882 */ /* 0x000fc60000000000 */
[----:B------:R-:W-:-:S04]  /*3d30*/  USHF.R.U32.HI UR9, URZ, 0x5, UR9 ;  /* 0x00000005ff097899 */ /* 0x000fc80008011609 */
[----:B------:R-:W-:Y:S02]  /*3d40*/  UIADD3 UR8, UPT, UPT, UR9, 0x10, URZ ;  /* 0x0000001009087890 */ /* 0x000fe4000fffe0ff */
[----:B------:R-:W-:Y:S02]  /*3d50*/  USHF.L.U32 UR6, UR6, UR9, URZ ;  /* 0x0000000906067299 */ /* 0x000fe400080006ff */
[----:B--2---:R-:W-:-:S03]  /*3d60*/  ULEA UR4, UR4, UR5, 0x18 ;  /* 0x0000000504047291 */ /* 0x004fc6000f8ec0ff */
[----:B------:R-:W-:Y:S02]  /*3d70*/  UMOV UR5, 0x1 ;  /* 0x0000000100057882 */ /* 0x000fe40000000000 */
[----:B------:R-:W-:-:S04]  /*3d80*/  USHF.L.U32 UR8, UR5, UR8, URZ ;  /* 0x0000000805087299 */ /* 0x000fc800080006ff */
[----:B-1----:R-:W1:Y:S01]  /*3d90*/  LDS R0, [UR4] ;  /* 0x00000004ff007984 */ /* 0x002e620008000800 */
[----:B------:R-:W-:-:S04]  /*3da0*/  ULOP3.LUT UR8, UR8, UR6, URZ, 0xfc, !UPT ;  /* 0x0000000608087292 */ /* 0x000fc8000f8efcff */
[----:B------:R-:W-:Y:S01]  /*3db0*/  ULOP3.LUT UR6, UR8, 0xffff, URZ, 0xc0, !UPT ;  /* 0x0000ffff08067892 */ /* 0x000fe2000f8ec0ff */
[----:B-1----:R-:W-:-:S13]  /*3dc0*/  R2UR UR7, R0 ;  /* 0x00000000000772ca */ /* 0x002fda00000e0000 */
[----:B------:R-:W-:-:S04]  /*3dd0*/  ULOP3.LUT UR5, UR8, 0xffff, UR7, 0x80, !UPT ;  /* 0x0000ffff08057892 */ /* 0x000fc8000f8e8007 */
[----:B------:R-:W-:-:S09]  /*3de0*/  UISETP.NE.AND UP0, UPT, UR5, UR6, UPT ;  /* 0x000000060500728c */ /* 0x000fd2000bf05270 */
[----:B------:R-:W-:Y:S05]  /*3df0*/  BRA.U UP0, `(.L_x_42) ;  /* 0x00000001004c7547 */ /* 0x000fea000b800000 */
[----:B------:R-:W-:Y:S02]  /*3e00*/  USHF.R.U32.HI UR5, URZ, 0x10, UR8 ;  /* 0x00000010ff057899 */ /* 0x000fe40008011608 */
[----:B------:R-:W-:-:S04]  /*3e10*/  USHF.R.U32.HI UR6, URZ, 0x10, UR7 ;  /* 0x00000010ff067899 */ /* 0x000fc80008011607 */
[----:B------:R-:W-:-:S04]  /*3e20*/  ULOP3.LUT UR6, UR6, UR5, URZ, 0xc0, !UPT ;  /* 0x0000000506067292 */ /* 0x000fc8000f8ec0ff */
[----:B------:R-:W-:-:S09]  /*3e30*/  UISETP.NE.AND UP0, UPT, UR6, UR5, UPT ;  /* 0x000000050600728c */ /* 0x000fd2000bf05270 */
[----:B------:R-:W-:Y:S05]  /*3e40*/  BRA.U UP0, `(.L_x_43) ;  /* 0x00000001002c7547 */ /* 0x000fea000b800000 */
[----:B------:R-:W1:Y:S01]  /*3e50*/  S2R R2, SR_LANEID ;  /* 0x0000000000027919 */ /* 0x000e620000000000 */
[----:B------:R-:W-:Y:S01]  /*3e60*/  ULOP3.LUT UR8, URZ, UR8, URZ, 0x33, !UPT ;  /* 0x00000008ff087292 */ /* 0x000fe2000f8e33ff */
[----:B------:R-:W-:Y:S02]  /*3e70*/  VOTEU.ANY UR6, UPT, PT ;  /* 0x0000000000067886 */ /* 0x000fe400038e0100 */
[----:B------:R-:W-:-:S03]  /*3e80*/  UFLO.U32 UR6, UR6 ;  /* 0x00000006000672bd */ /* 0x000fc600080e0000 */
[----:B------:R-:W-:-:S04]  /*3e90*/  IMAD.U32 R0, RZ, RZ, UR8 ;  /* 0x00000008ff007e24 */ /* 0x000fc8000f8e00ff */
[----:B------:R-:W2:Y:S02]  /*3ea0*/  REDUX UR5, R0 ;  /* 0x00000000000573c4 */ /* 0x000ea40000000000 */
[----:B------:R3:W-:Y:S01]  /*3eb0*/  UTCATOMSWS.AND URZ, UR8 ;  /* 0x0000000800ff79e3 */ /* 0x0007e20008000000 */
[----:B-1----:R-:W-:Y:S02]  /*3ec0*/  ISETP.EQ.U32.AND P0, PT, R2, UR6, PT ;  /* 0x0000000602007c0c */ /* 0x002fe4000bf02070 */
[----:B--2---:R-:W-:-:S11]  /*3ed0*/  MOV R2, UR5 ;  /* 0x0000000500027c02 */ /* 0x004fd60008000f00 */
[----:B------:R3:W-:Y:S01]  /*3ee0*/  @P0 ATOMS.AND RZ, [UR4], R2 ;  /* 0x00000002ffff098c */ /* 0x0007e2000a800004 */
[----:B------:R-:W-:Y:S05]  /*3ef0*/  BRA `(.L_x_44) ;  /* 0x0000000000147947 */ /* 0x000fea0003800000 */
.L_x_43:
[----:B------:R-:W-:Y:S02]  /*3f00*/  MOV R2, 0x3f20 ;  /* 0x00003f2000027802 */ /* 0x000fe40000000f00 */
[----:B------:R-:W-:Y:S05]  /*3f10*/  CALL.REL.NOINC `($__internal_0_$__cuda_sm10x_tcgen05_guardrail_trap_col_being_dealloced_not_returned_by_alloc) ;  /* 0x0000000000cc7944 */ /* 0x000fea0003c00000 */
[----:B------:R-:W-:Y:S05]  /*3f20*/  BRA `(.L_x_44) ;  /* 0x0000000000087947 */ /* 0x000fea0003800000 */
.L_x_42:
[----:B------:R-:W-:Y:S02]  /*3f30*/  MOV R2, 0x3f50 ;  /* 0x00003f5000027802 */ /* 0x000fe40000000f00 */
[----:B------:R-:W-:Y:S05]  /*3f40*/  CALL.REL.NOINC `($__internal_2_$__cuda_sm10x_tcgen05_guardrail_trap_unallocated_columns_being_dealloced) ;  /* 0x0000000000d87944 */ /* 0x000fea0003c00000 */
.L_x_44:
[----:B------:R-:W-:Y:S01]  /*3f50*/  NOP ;  /* 0x0000000000007918 */ /* 0x000fe20000000000 */
.L_x_41:
[----:B------:R-:W-:-:S04]  /*3f60*/  DEPBAR.LE SB0, 0x0 ;  /* 0x000080000000791a */ /* 0x000fc80000000000 */
[----:B---3--:R-:W-:Y:S05]  /*3f70*/  EXIT ;  /* 0x000000000000794d */ /* 0x008fea0003800000 */
.L_x_18:
[----:B------:R-:W-:Y:S02]  /*3f80*/  MOV R4, UR5 ;  /* 0x0000000500047c02 */ /* 0x000fe40008000f00 */
[----:B------:R-:W-:Y:S02]  /*3f90*/  MOV R5, UR5 ;  /* 0x0000000500057c02 */ /* 0x000fe40008000f00 */
[----:B------:R-:W-:-:S07]  /*3fa0*/  MOV R0, UR9 ;  /* 0x0000000900007c02 */ /* 0x000fce0008000f00 */
.L_x_45:
[----:B-1----:R1:W2:Y:S02]  /*3fb0*/  SYNCS.PHASECHK.TRANS64.TRYWAIT P0, [R0+URZ+0x28], R5 ;  /* 0x00002805000075a7 */ /* 0x0022a400080011ff */
[----:B--2---:R-:W-:Y:S05]  /*3fc0*/  @!P0 NANOSLEEP.SYNCS 0x989680 ;  /* 0x009896800000895d */ /* 0x004fea0003900000 */
[----:B------:R-:W2:Y:S02]  /*3fd0*/  @!P0 SYNCS.PHASECHK.TRANS64 P0, [R0+URZ+0x28], R5 ;  /* 0x00002805000085a7 */ /* 0x000ea400080010ff */
[----:B--2---:R-:W-:Y:S05]  /*3fe0*/  @!P0 BRA `(.L_x_45) ;  /* 0xfffffffc00f08947 */ /* 0x004fea000383ffff */
[----:B------:R-:W-:Y:S05]  /*3ff0*/  BRA `(.L_x_17) ;  /* 0xffffffc800ec7947 */ /* 0x000fea000383ffff */
.L_x_21:
[----:B------:R-:W-:Y:S02]  /*4000*/  MOV R4, UR5 ;  /* 0x0000000500047c02 */ /* 0x000fe40008000f00 */
[----:B------:R-:W-:Y:S02]  /*4010*/  MOV R5, UR5 ;  /* 0x0000000500057c02 */ /* 0x000fe40008000f00 */
[----:B------:R-:W-:-:S07]  /*4020*/  MOV R0, UR4 ;  /* 0x0000000400007c02 */ /* 0x000fce0008000f00 */
.L_x_46:
[----:B-1----:R1:W5:Y:S02]  /*4030*/  SYNCS.PHASECHK.TRANS64.TRYWAIT P0, [R0+URZ+0x28], R5 ;  /* 0x00002805000075a7 */ /* 0x00236400080011ff */
[----:B-----5:R-:W-:Y:S05]  /*4040*/  @!P0 NANOSLEEP.SYNCS 0x989680 ;  /* 0x009896800000895d */ /* 0x020fea0003900000 */
[----:B------:R-:W5:Y:S02]  /*4050*/  @!P0 SYNCS.PHASECHK.TRANS64 P0, [R0+URZ+0x28], R5 ;  /* 0x00002805000085a7 */ /* 0x000f6400080010ff */
[----:B-----5:R-:W-:Y:S05]  /*4060*/  @!P0 BRA `(.L_x_46) ;  /* 0xfffffffc00f08947 */ /* 0x020fea000383ffff */
[----:B------:R-:W-:Y:S05]  /*4070*/  BRA `(.L_x_47) ;  /* 0xffffffcc00e87947 */ /* 0x000fea000383ffff */
.L_x_24:
[----:B------:R-:W-:Y:S02]  /*4080*/  MOV R0, UR7 ;  /* 0x0000000700007c02 */ /* 0x000fe40008000f00 */
[-C--:B------:R-:W-:Y:S02]  /*4090*/  MOV R6, R3.reuse ;  /* 0x0000000300067202 */ /* 0x080fe40000000f00 */
[----:B------:R-:W-:-:S07]  /*40a0*/  MOV R7, R3 ;  /* 0x0000000300077202 */ /* 0x000fce0000000f00 */
.L_x_48:
[----:B-1----:R1:W4:Y:S02]  /*40b0*/  SYNCS.PHASECHK.TRANS64.TRYWAIT P0, [R0+URZ+0x60], R7 ;  /* 0x00006007000075a7 */ /* 0x00232400080011ff */
[----:B----4-:R-:W-:Y:S05]  /*40c0*/  @!P0 NANOSLEEP.SYNCS 0x989680 ;  /* 0x009896800000895d */ /* 0x010fea0003900000 */
[----:B------:R-:W4:Y:S02]  /*40d0*/  @!P0 SYNCS.PHASECHK.TRANS64 P0, [R0+URZ+0x60], R7 ;  /* 0x00006007000085a7 */ /* 0x000f2400080010ff */
[----:B----4-:R-:W-:Y:S05]  /*40e0*/  @!P0 BRA `(.L_x_48) ;  /* 0xfffffffc00f08947 */ /* 0x010fea000383ffff */
[----:B------:R-:W-:Y:S05]  /*40f0*/  BRA `(.L_x_49) ;  /* 0xffffffd000b87947 */ /* 0x000fea000383ffff */
.L_x_26:
[----:B------:R-:W-:Y:S02]  /*4100*/  MOV R6, UR11 ;  /* 0x0000000b00067c02 */ /* 0x000fe40008000f00 */
[----:B------:R-:W-:Y:S02]  /*4110*/  MOV R7, UR11 ;  /* 0x0000000b00077c02 */ /* 0x000fe40008000f00 */
[----:B------:R-:W-:Y:S07]  /*4120*/  MOV R0, UR5 ;  /* 0x0000000500007c02 */ /* 0x000fee0008000f00 */
.L_x_50:
[----:B-1----:R1:W4:Y:S02]  /*4130*/  SYNCS.PHASECHK.TRANS64.TRYWAIT P1, [R0+URZ], R7 ;  /* 0x00000007000075a7 */ /* 0x00232400080211ff */
[----:B----4-:R-:W-:Y:S05]  /*4140*/  @!P1 NANOSLEEP.SYNCS 0x989680 ;  /* 0x009896800000995d */ /* 0x010fea0003900000 */
[----:B------:R-:W4:Y:S02]  /*4150*/  @!P1 SYNCS.PHASECHK.TRANS64 P1, [R0+URZ], R7 ;  /* 0x00000007000095a7 */ /* 0x000f2400080210ff */
[----:B----4-:R-:W-:Y:S05]  /*4160*/  @!P1 BRA `(.L_x_50) ;  /* 0xfffffffc00f09947 */ /* 0x010fea000383ffff */
[----:B------:R-:W-:Y:S05]  /*4170*/  BRA `(.L_x_25) ;  /* 0xffffffd400047947 */ /* 0x000fea000383ffff */
.L_x_29:
[----:B------:R-:W-:-:S07]  /*4180*/  MOV R5, R4 ;  /* 0x0000000400057202 */ /* 0x000fce0000000f00 */
.L_x_51:
[----:B----4-:R4:W1:Y:S02]  /*4190*/  SYNCS.PHASECHK.TRANS64.TRYWAIT P0, [R0+URZ+0x60], R5 ;  /* 0x00006005000075a7 */ /* 0x01086400080011ff */
[----:B-1----:R-:W-:Y:S05]  /*41a0*/  @!P0 NANOSLEEP.SYNCS 0x989680 ;  /* 0x009896800000895d */ /* 0x002fea0003900000 */
[----:B------:R-:W1:Y:S02]  /*41b0*/  @!P0 SYNCS.PHASECHK.TRANS64 P0, [R0+URZ+0x60], R5 ;  /* 0x00006005000085a7 */ /* 0x000e6400080010ff */
[----:B-1----:R-:W-:Y:S05]  /*41c0*/  @!P0 BRA `(.L_x_51) ;  /* 0xfffffffc00f08947 */ /* 0x002fea000383ffff */
[----:B------:R-:W-:Y:S05]  /*41d0*/  BRA `(.L_x_22) ;  /* 0xffffffd400b07947 */ /* 0x000fea000383ffff */
.L_x_36:
[----:B------:R-:W-:Y:S02]  /*41e0*/  MOV R4, UR22 ;  /* 0x0000001600047c02 */ /* 0x000fe40008000f00 */
[----:B------:R-:W-:-:S07]  /*41f0*/  MOV R7, R6 ;  /* 0x0000000600077202 */ /* 0x000fce0000000f00 */
.L_x_52:
[----:B-1----:R1:W2:Y:S02]  /*4200*/  SYNCS.PHASECHK.TRANS64.TRYWAIT P0, [R4+URZ+0x50], R7 ;  /* 0x00005007040075a7 */ /* 0x0022a400080011ff */
[----:B--2---:R-:W-:Y:S05]  /*4210*/  @!P0 NANOSLEEP.SYNCS 0x989680 ;  /* 0x009896800000895d */ /* 0x004fea0003900000 */
[----:B------:R-:W2:Y:S02]  /*4220*/  @!P0 SYNCS.PHASECHK.TRANS64 P0, [R4+URZ+0x50], R7 ;  /* 0x00005007040085a7 */ /* 0x000ea400080010ff */
[----:B--2---:R-:W-:Y:S05]  /*4230*/  @!P0 BRA `(.L_x_52) ;  /* 0xfffffffc00f08947 */ /* 0x004fea000383ffff */
[----:B------:R-:W-:Y:S05]  /*4240*/  BRA `(.L_x_53) ;  /* 0xffffffdc00ec7947 */ /* 0x000fea000383ffff */
        .weak           $__internal_0_$__cuda_sm10x_tcgen05_guardrail_trap_col_being_dealloced_not_returned_by_alloc
        .type           $__internal_0_$__cuda_sm10x_tcgen05_guardrail_trap_col_being_dealloced_not_returned_by_alloc,@function
        .size           $__internal_0_$__cuda_sm10x_tcgen05_guardrail_trap_col_being_dealloced_not_returned_by_alloc,($__internal_1_$__cuda_sm10x_tcgen05_guardrail_trap_phase_invalid_during_alloc - $__internal_0_$__cuda_sm10x_tcgen05_guardrail_trap_col_being_dealloced_not_returned_by_alloc)
$__internal_0_$__cuda_sm10x_tcgen05_guardrail_trap_col_being_dealloced_not_returned_by_alloc:
[----:B------:R-:W-:Y:S05]  /*4250*/  BPT.TRAP 0x1 ;  /* 0x000000040000795c */ /* 0x000fea0000300000 */
[----:B------:R-:W-:-:S04]  /*4260*/  HFMA2 R3, -RZ, RZ, 0, 0 ;  /* 0x00000000ff037431 */ /* 0x000fc800000001ff */
[----:B------:R-:W-:Y:S05]  /*4270*/  RET.REL.NODEC R2 `(kernel_cutlass_kernel_cudnngemm_swigludense_gemm_persistent_swigluPersistentDenseGemmKernel_object_at__TiledMMA_ThrLayoutVMNK11110000_PermutationMNK____MMAAtom_ThrID10_ShapeMNK12812816_TV_0) ;  /* 0xffffffbc02607950 */ /* 0x000fea0003c3ffff */
        .weak           $__internal_1_$__cuda_sm10x_tcgen05_guardrail_trap_phase_invalid_during_alloc
        .type           $__internal_1_$__cuda_sm10x_tcgen05_guardrail_trap_phase_invalid_during_alloc,@function
        .size           $__internal_1_$__cuda_sm10x_tcgen05_guardrail_trap_phase_invalid_during_alloc,($__internal_2_$__cuda_sm10x_tcgen05_guardrail_trap_unallocated_columns_being_dealloced - $__internal_1_$__cuda_sm10x_tcgen05_guardrail_trap_phase_invalid_during_alloc)
$__internal_1_$__cuda_sm10x_tcgen05_guardrail_trap_phase_invalid_during_alloc:
[----:B------:R-:W-:Y:S05]  /*4280*/  BPT.TRAP 0x1 ;  /* 0x000000040000795c */ /* 0x000fea0000300000 */
[----:B------:R-:W-:-:S04]  /*4290*/  MOV R5, 0x0 ;  /* 0x0000000000057802 */ /* 0x000fc80000000f00 */
[----:B------:R-:W-:Y:S05]  /*42a0*/  RET.REL.NODEC R4 `(kernel_cutlass_kernel_cudnngemm_swigludense_gemm_persistent_swigluPersistentDenseGemmKernel_object_at__TiledMMA_ThrLayoutVMNK11110000_PermutationMNK____MMAAtom_ThrID10_ShapeMNK12812816_TV_0) ;  /* 0xffffffbc04547950 */ /* 0x000fea0003c3ffff */
        .weak           $__internal_2_$__cuda_sm10x_tcgen05_guardrail_trap_unallocated_columns_being_dealloced
        .type           $__internal_2_$__cuda_sm10x_tcgen05_guardrail_trap_unallocated_columns_being_dealloced,@function
        .size           $__internal_2_$__cuda_sm10x_tcgen05_guardrail_trap_unallocated_columns_being_dealloced,(.L_x_57 - $__internal_2_$__cuda_sm10x_tcgen05_guardrail_trap_unallocated_columns_being_dealloced)
$__internal_2_$__cuda_sm10x_tcgen05_guardrail_trap_unallocated_columns_being_dealloced:
[----:B------:R-:W-:Y:S05]  /*42b0*/  BPT.TRAP 0x1 ;  /* 0x000000040000795c */ /* 0x000fea0000300000 */
[----:B------:R-:W-:-:S04]  /*42c0*/  HFMA2 R3, -RZ, RZ, 0, 0 ;  /* 0x00000000ff037431 */ /* 0x000fc800000001ff */
[----:B------:R-:W-:Y:S05]  /*42d0*/  RET.REL.NODEC R2 `(kernel_cutlass_kernel_cudnngemm_swigludense_gemm_persistent_swigluPersistentDenseGemmKernel_object_at__TiledMMA_ThrLayoutVMNK11110000_PermutationMNK____MMAAtom_ThrID10_ShapeMNK12812816_TV_0) ;  /* 0xffffffbc02487950 */ /* 0x000fea0003c3ffff */
.L_x_54:
[----:B------:R-:W-:-:S00]  /*42e0*/  BRA `(.L_x_54) ;  /* 0xfffffffc00fc7947 */ /* 0x000fc0000383ffff */
[----:B------:R-:W-:-:S00]  /*42f0*/  NOP ;  /* 0x0000000000007918 */ /* 0x000fc00000000000 */
        /* <DEDUP_REMOVED lines=8> */
.L_x_57:


//--------------------- .nv.shared.kernel_cutlass_kernel_cudnngemm_swigludense_gemm_persistent_swigluPersistentDenseGemmKernel_object_at__TiledMMA_ThrLayoutVMNK11110000_PermutationMNK____MMAAtom_ThrID10_ShapeMNK12812816_TV_0 --------------------------
	.section	.nv.shared.kernel_cutlass_kernel_cudnngemm_swigludense_gemm_persistent_swigluPersistentDenseGemmKernel_object_at__TiledMMA_ThrLayoutVMNK11110000_PermutationMNK____MMAAtom_ThrID10_ShapeMNK12812816_TV_0,"aw",@nobits
	.sectionflags	@""
	.align	1024
	.zero		1024


//--------------------- .nv.shared.reserved.0     --------------------------
	.section	.nv.shared.reserved.0,"aw",@nobits
	.align	8
	.weak		__nv_reservedSMEM_offset_0_alias
	.size		__nv_reservedSMEM_offset_0_alias, 0, 64
	.other		__nv_reservedSMEM_offset_0_alias,@"STO_CUDA_RESERVED_SHARED STV_DEFAULT"
__nv_reservedSMEM_offset_0_alias:
	.zero		0
.nv.shared.reserved.0:
	.zero		64
	.weak		__nv_reservedSMEM_allocation_phase
	.type		__nv_reservedSMEM_allocation_phase,@object
	.size		__nv_reservedSMEM_allocation_phase,(.L_0 - __nv_reservedSMEM_allocation_phase)
__nv_reservedSMEM_allocation_phase:
	.zero		1
.L_0:
	.zero		7
	.weak		__nv_reservedSMEM_devtool_atexit_pc
	.type		__nv_reservedSMEM_devtool_atexit_pc,@object
	.size		__nv_reservedSMEM_devtool_atexit_pc,(__nv_reservedSMEM_allocation_mask - __nv_reservedSMEM_devtool_atexit_pc)
__nv_reservedSMEM_devtool_atexit_pc:
	.zero		8
	.weak		__nv_reservedSMEM_allocation_mask
	.type		__nv_reservedSMEM_allocation_mask,@object
	.size		__nv_reservedSMEM_allocation_mask,(.L_2 - __nv_reservedSMEM_allocation_mask)
__nv_reservedSMEM_allocation_mask:
	.zero		4
.L_2:


//--------------------- .nv.constant0.kernel_cutlass_kernel_cudnngemm_swigludense_gemm_persistent_swigluPersistentDenseGemmKernel_object_at__TiledMMA_ThrLayoutVMNK11110000_PermutationMNK____MMAAtom_ThrID10_ShapeMNK12812816_TV_0 --------------------------
	.section	.nv.constant0.kernel_cutlass_kernel_cudnngemm_swigludense_gemm_persistent_swigluPersistentDenseGemmKernel_object_at__TiledMMA_ThrLayoutVMNK11110000_PermutationMNK____MMAAtom_ThrID10_ShapeMNK12812816_TV_0,"a",@progbits
	.sectionflags	@""
	.align	4
.nv.constant0.kernel_cutlass_kernel_cudnngemm_swigludense_gemm_persistent_swigluPersistentDenseGemmKernel_object_at__TiledMMA_ThrLayoutVMNK11110000_PermutationMNK____MMAAtom_ThrID10_ShapeMNK12812816_TV_0:
	.zero		1512


//--------------------- SYMBOLS --------------------------

	.type		.nv.reservedSmem.offset0,@object
	.size		.nv.reservedSmem.offset0,0x4
	.type		.nv.reservedSmem.cap,@object
	.size		.nv.reservedSmem.cap,0x4
